//
// Generated by NVIDIA NVVM Compiler
//
// Compiler Build ID: CL-36424714
// Cuda compilation tools, release 13.0, V13.0.88
// Based on NVVM 20.0.0
//

.version 9.0
.target sm_100
.address_size 64

	// .globl	_Z7kernel1PfS_i

.visible .entry _Z7kernel1PfS_i(
	.param .u64 .ptr .align 1 _Z7kernel1PfS_i_param_0,
	.param .u64 .ptr .align 1 _Z7kernel1PfS_i_param_1,
	.param .u32 _Z7kernel1PfS_i_param_2
)
{
	.reg .pred 	%p<2>;
	.reg .b32 	%r<6>;
	.reg .b32 	%f<2>;
	.reg .b64 	%rd<8>;

	ld.param.u64 	%rd1, [_Z7kernel1PfS_i_param_0];
	ld.param.u64 	%rd2, [_Z7kernel1PfS_i_param_1];
	ld.param.u32 	%r2, [_Z7kernel1PfS_i_param_2];
	mov.u32 	%r3, %ctaid.x;
	mov.u32 	%r4, %ntid.x;
	mov.u32 	%r5, %tid.x;
	mad.lo.s32 	%r1, %r3, %r4, %r5;
	setp.ge.s32 	%p1, %r1, %r2;
	@%p1 bra 	$L__BB0_2;
	cvta.to.global.u64 	%rd3, %rd1;
	cvta.to.global.u64 	%rd4, %rd2;
	mul.wide.s32 	%rd5, %r1, 4;
	add.s64 	%rd6, %rd3, %rd5;
	ld.global.f32 	%f1, [%rd6];
	add.s64 	%rd7, %rd4, %rd5;
	st.global.f32 	[%rd7], %f1;
$L__BB0_2:
	ret;

}
	// .globl	_Z7kernel2PfS_S_S_fiiii
.visible .entry _Z7kernel2PfS_S_S_fiiii(
	.param .u64 .ptr .align 1 _Z7kernel2PfS_S_S_fiiii_param_0,
	.param .u64 .ptr .align 1 _Z7kernel2PfS_S_S_fiiii_param_1,
	.param .u64 .ptr .align 1 _Z7kernel2PfS_S_S_fiiii_param_2,
	.param .u64 .ptr .align 1 _Z7kernel2PfS_S_S_fiiii_param_3,
	.param .f32 _Z7kernel2PfS_S_S_fiiii_param_4,
	.param .u32 _Z7kernel2PfS_S_S_fiiii_param_5,
	.param .u32 _Z7kernel2PfS_S_S_fiiii_param_6,
	.param .u32 _Z7kernel2PfS_S_S_fiiii_param_7,
	.param .u32 _Z7kernel2PfS_S_S_fiiii_param_8
)
{
	.reg .pred 	%p<22>;
	.reg .b32 	%r<65>;
	.reg .b32 	%f<241>;
	.reg .b64 	%rd<85>;

	ld.param.u64 	%rd14, [_Z7kernel2PfS_S_S_fiiii_param_1];
	ld.param.u64 	%rd15, [_Z7kernel2PfS_S_S_fiiii_param_2];
	ld.param.u64 	%rd16, [_Z7kernel2PfS_S_S_fiiii_param_3];
	ld.param.f32 	%f32, [_Z7kernel2PfS_S_S_fiiii_param_4];
	ld.param.u32 	%r29, [_Z7kernel2PfS_S_S_fiiii_param_5];
	ld.param.u32 	%r30, [_Z7kernel2PfS_S_S_fiiii_param_6];
	ld.param.u32 	%r31, [_Z7kernel2PfS_S_S_fiiii_param_7];
	ld.param.u32 	%r32, [_Z7kernel2PfS_S_S_fiiii_param_8];
	cvta.to.global.u64 	%rd1, %rd15;
	cvta.to.global.u64 	%rd2, %rd16;
	cvta.to.global.u64 	%rd3, %rd14;
	mov.u32 	%r33, %ctaid.x;
	mov.u32 	%r34, %ntid.x;
	mov.u32 	%r35, %tid.x;
	mad.lo.s32 	%r1, %r33, %r34, %r35;
	setp.ge.s32 	%p1, %r1, %r32;
	@%p1 bra 	$L__BB1_30;
	setp.lt.s32 	%p2, %r29, 1;
	mov.f32 	%f240, 0f00000000;
	@%p2 bra 	$L__BB1_29;
	setp.lt.s32 	%p3, %r30, 1;
	add.s32 	%r2, %r31, %r1;
	@%p3 bra 	$L__BB1_18;
	add.s32 	%r3, %r30, -1;
	and.b32  	%r4, %r30, 15;
	and.b32  	%r5, %r30, 7;
	and.b32  	%r6, %r30, 2147483632;
	and.b32  	%r7, %r30, 3;
	neg.s32 	%r8, %r6;
	mov.f32 	%f240, 0f00000000;
	mov.b32 	%r56, 0;
$L__BB1_4:
	setp.lt.u32 	%p12, %r3, 15;
	mul.lo.s32 	%r10, %r56, %r30;
	mov.f32 	%f232, 0f00000000;
	mov.b32 	%r59, 0;
	@%p12 bra 	$L__BB1_7;
	add.s64 	%rd84, %rd3, 32;
	mul.wide.u32 	%rd47, %r10, 4;
	add.s64 	%rd48, %rd1, %rd47;
	add.s64 	%rd83, %rd48, 32;
	mov.f32 	%f232, 0f00000000;
	mov.u32 	%r57, %r8;
$L__BB1_6:
	.pragma "nounroll";
	ld.global.f32 	%f116, [%rd84+-32];
	ld.global.f32 	%f117, [%rd83+-32];
	fma.rn.f32 	%f118, %f116, %f117, %f232;
	ld.global.f32 	%f119, [%rd84+-28];
	ld.global.f32 	%f120, [%rd83+-28];
	fma.rn.f32 	%f121, %f119, %f120, %f118;
	ld.global.f32 	%f122, [%rd84+-24];
	ld.global.f32 	%f123, [%rd83+-24];
	fma.rn.f32 	%f124, %f122, %f123, %f121;
	ld.global.f32 	%f125, [%rd84+-20];
	ld.global.f32 	%f126, [%rd83+-20];
	fma.rn.f32 	%f127, %f125, %f126, %f124;
	ld.global.f32 	%f128, [%rd84+-16];
	ld.global.f32 	%f129, [%rd83+-16];
	fma.rn.f32 	%f130, %f128, %f129, %f127;
	ld.global.f32 	%f131, [%rd84+-12];
	ld.global.f32 	%f132, [%rd83+-12];
	fma.rn.f32 	%f133, %f131, %f132, %f130;
	ld.global.f32 	%f134, [%rd84+-8];
	ld.global.f32 	%f135, [%rd83+-8];
	fma.rn.f32 	%f136, %f134, %f135, %f133;
	ld.global.f32 	%f137, [%rd84+-4];
	ld.global.f32 	%f138, [%rd83+-4];
	fma.rn.f32 	%f139, %f137, %f138, %f136;
	ld.global.f32 	%f140, [%rd84];
	ld.global.f32 	%f141, [%rd83];
	fma.rn.f32 	%f142, %f140, %f141, %f139;
	ld.global.f32 	%f143, [%rd84+4];
	ld.global.f32 	%f144, [%rd83+4];
	fma.rn.f32 	%f145, %f143, %f144, %f142;
	ld.global.f32 	%f146, [%rd84+8];
	ld.global.f32 	%f147, [%rd83+8];
	fma.rn.f32 	%f148, %f146, %f147, %f145;
	ld.global.f32 	%f149, [%rd84+12];
	ld.global.f32 	%f150, [%rd83+12];
	fma.rn.f32 	%f151, %f149, %f150, %f148;
	ld.global.f32 	%f152, [%rd84+16];
	ld.global.f32 	%f153, [%rd83+16];
	fma.rn.f32 	%f154, %f152, %f153, %f151;
	ld.global.f32 	%f155, [%rd84+20];
	ld.global.f32 	%f156, [%rd83+20];
	fma.rn.f32 	%f157, %f155, %f156, %f154;
	ld.global.f32 	%f158, [%rd84+24];
	ld.global.f32 	%f159, [%rd83+24];
	fma.rn.f32 	%f160, %f158, %f159, %f157;
	ld.global.f32 	%f161, [%rd84+28];
	ld.global.f32 	%f162, [%rd83+28];
	fma.rn.f32 	%f232, %f161, %f162, %f160;
	add.s32 	%r57, %r57, 16;
	add.s64 	%rd84, %rd84, 64;
	add.s64 	%rd83, %rd83, 64;
	setp.ne.s32 	%p13, %r57, 0;
	mov.u32 	%r59, %r6;
	@%p13 bra 	$L__BB1_6;
$L__BB1_7:
	setp.eq.s32 	%p14, %r4, 0;
	@%p14 bra 	$L__BB1_17;
	add.s32 	%r47, %r4, -1;
	setp.lt.u32 	%p15, %r47, 7;
	@%p15 bra 	$L__BB1_10;
	cvt.u64.u32 	%rd49, %r59;
	mul.wide.u32 	%rd50, %r59, 4;
	add.s64 	%rd51, %rd3, %rd50;
	ld.global.f32 	%f164, [%rd51];
	add.s32 	%r48, %r59, %r10;
	mul.wide.u32 	%rd52, %r48, 4;
	add.s64 	%rd53, %rd1, %rd52;
	ld.global.f32 	%f165, [%rd53];
	fma.rn.f32 	%f166, %f164, %f165, %f232;
	ld.global.f32 	%f167, [%rd51+4];
	cvt.u64.u32 	%rd54, %r10;
	add.s64 	%rd55, %rd49, %rd54;
	shl.b64 	%rd56, %rd55, 2;
	add.s64 	%rd57, %rd1, %rd56;
	ld.global.f32 	%f168, [%rd57+4];
	fma.rn.f32 	%f169, %f167, %f168, %f166;
	ld.global.f32 	%f170, [%rd51+8];
	ld.global.f32 	%f171, [%rd57+8];
	fma.rn.f32 	%f172, %f170, %f171, %f169;
	ld.global.f32 	%f173, [%rd51+12];
	ld.global.f32 	%f174, [%rd57+12];
	fma.rn.f32 	%f175, %f173, %f174, %f172;
	ld.global.f32 	%f176, [%rd51+16];
	ld.global.f32 	%f177, [%rd57+16];
	fma.rn.f32 	%f178, %f176, %f177, %f175;
	ld.global.f32 	%f179, [%rd51+20];
	ld.global.f32 	%f180, [%rd57+20];
	fma.rn.f32 	%f181, %f179, %f180, %f178;
	ld.global.f32 	%f182, [%rd51+24];
	ld.global.f32 	%f183, [%rd57+24];
	fma.rn.f32 	%f184, %f182, %f183, %f181;
	ld.global.f32 	%f185, [%rd51+28];
	ld.global.f32 	%f186, [%rd57+28];
	fma.rn.f32 	%f232, %f185, %f186, %f184;
	add.s32 	%r59, %r59, 8;
$L__BB1_10:
	setp.eq.s32 	%p16, %r5, 0;
	@%p16 bra 	$L__BB1_17;
	add.s32 	%r49, %r5, -1;
	setp.lt.u32 	%p17, %r49, 3;
	@%p17 bra 	$L__BB1_13;
	cvt.u64.u32 	%rd58, %r59;
	mul.wide.u32 	%rd59, %r59, 4;
	add.s64 	%rd60, %rd3, %rd59;
	ld.global.f32 	%f188, [%rd60];
	add.s32 	%r50, %r59, %r10;
	mul.wide.u32 	%rd61, %r50, 4;
	add.s64 	%rd62, %rd1, %rd61;
	ld.global.f32 	%f189, [%rd62];
	fma.rn.f32 	%f190, %f188, %f189, %f232;
	ld.global.f32 	%f191, [%rd60+4];
	cvt.u64.u32 	%rd63, %r10;
	add.s64 	%rd64, %rd58, %rd63;
	shl.b64 	%rd65, %rd64, 2;
	add.s64 	%rd66, %rd1, %rd65;
	ld.global.f32 	%f192, [%rd66+4];
	fma.rn.f32 	%f193, %f191, %f192, %f190;
	ld.global.f32 	%f194, [%rd60+8];
	ld.global.f32 	%f195, [%rd66+8];
	fma.rn.f32 	%f196, %f194, %f195, %f193;
	ld.global.f32 	%f197, [%rd60+12];
	ld.global.f32 	%f198, [%rd66+12];
	fma.rn.f32 	%f232, %f197, %f198, %f196;
	add.s32 	%r59, %r59, 4;
$L__BB1_13:
	setp.eq.s32 	%p18, %r7, 0;
	@%p18 bra 	$L__BB1_17;
	setp.eq.s32 	%p19, %r7, 1;
	cvt.u64.u32 	%rd10, %r59;
	mul.wide.u32 	%rd67, %r59, 4;
	add.s64 	%rd11, %rd3, %rd67;
	ld.global.f32 	%f199, [%rd11];
	add.s32 	%r51, %r59, %r10;
	mul.wide.u32 	%rd68, %r51, 4;
	add.s64 	%rd69, %rd1, %rd68;
	ld.global.f32 	%f200, [%rd69];
	fma.rn.f32 	%f232, %f199, %f200, %f232;
	@%p19 bra 	$L__BB1_17;
	setp.eq.s32 	%p20, %r7, 2;
	ld.global.f32 	%f201, [%rd11+4];
	cvt.u64.u32 	%rd70, %r10;
	add.s64 	%rd71, %rd10, %rd70;
	shl.b64 	%rd72, %rd71, 2;
	add.s64 	%rd12, %rd1, %rd72;
	ld.global.f32 	%f202, [%rd12+4];
	fma.rn.f32 	%f232, %f201, %f202, %f232;
	@%p20 bra 	$L__BB1_17;
	ld.global.f32 	%f203, [%rd11+8];
	ld.global.f32 	%f204, [%rd12+8];
	fma.rn.f32 	%f232, %f203, %f204, %f232;
$L__BB1_17:
	fma.rn.f32 	%f205, %f232, 0fBBBB989D, 0f3F000000;
	cvt.sat.f32.f32 	%f206, %f205;
	mov.f32 	%f207, 0f4B400001;
	mov.f32 	%f208, 0f437C0000;
	fma.rm.f32 	%f209, %f206, %f208, %f207;
	add.f32 	%f210, %f209, 0fCB40007F;
	neg.f32 	%f211, %f210;
	fma.rn.f32 	%f212, %f232, 0fBFB8AA3B, %f211;
	fma.rn.f32 	%f213, %f232, 0fB2A57060, %f212;
	mov.b32 	%r52, %f209;
	shl.b32 	%r53, %r52, 23;
	mov.b32 	%f214, %r53;
	ex2.approx.ftz.f32 	%f215, %f213;
	fma.rn.f32 	%f216, %f215, %f214, 0f3F800000;
	rcp.rn.f32 	%f217, %f216;
	mul.wide.u32 	%rd73, %r56, 4;
	add.s64 	%rd74, %rd2, %rd73;
	ld.global.f32 	%f218, [%rd74];
	sub.f32 	%f219, %f217, %f218;
	add.s32 	%r54, %r2, %r10;
	mul.wide.s32 	%rd75, %r54, 4;
	add.s64 	%rd76, %rd1, %rd75;
	ld.global.f32 	%f220, [%rd76];
	fma.rn.f32 	%f240, %f220, %f219, %f240;
	add.s32 	%r56, %r56, 1;
	setp.eq.s32 	%p21, %r56, %r29;
	@%p21 bra 	$L__BB1_29;
	bra.uni 	$L__BB1_4;
$L__BB1_18:
	mov.f32 	%f36, 0f3F000000;
	cvt.sat.f32.f32 	%f37, %f36;
	mov.f32 	%f38, 0f4B400001;
	mov.f32 	%f39, 0f437C0000;
	fma.rm.f32 	%f40, %f37, %f39, %f38;
	add.f32 	%f41, %f40, 0fCB40007F;
	neg.f32 	%f17, %f41;
	mov.b32 	%r37, %f40;
	shl.b32 	%r38, %r37, 23;
	mov.b32 	%f18, %r38;
	and.b32  	%r19, %r29, 7;
	setp.lt.u32 	%p4, %r29, 8;
	mov.f32 	%f240, 0f00000000;
	mov.b32 	%r63, 0;
	@%p4 bra 	$L__BB1_21;
	and.b32  	%r63, %r29, 2147483640;
	ex2.approx.ftz.f32 	%f43, %f17;
	fma.rn.f32 	%f44, %f43, %f18, 0f3F800000;
	rcp.rn.f32 	%f19, %f44;
	mov.f32 	%f240, 0f00000000;
	mov.b32 	%r61, 0;
	mul.wide.s32 	%rd21, %r30, 4;
$L__BB1_20:
	.pragma "nounroll";
	mul.wide.u32 	%rd17, %r61, 4;
	add.s64 	%rd18, %rd2, %rd17;
	ld.global.f32 	%f45, [%rd18];
	sub.f32 	%f46, %f19, %f45;
	mad.lo.s32 	%r40, %r61, %r30, %r2;
	mul.wide.s32 	%rd19, %r40, 4;
	add.s64 	%rd20, %rd1, %rd19;
	ld.global.f32 	%f47, [%rd20];
	fma.rn.f32 	%f48, %f47, %f46, %f240;
	ld.global.f32 	%f49, [%rd18+4];
	sub.f32 	%f50, %f19, %f49;
	add.s64 	%rd22, %rd20, %rd21;
	ld.global.f32 	%f51, [%rd22];
	fma.rn.f32 	%f52, %f51, %f50, %f48;
	ld.global.f32 	%f53, [%rd18+8];
	sub.f32 	%f54, %f19, %f53;
	add.s64 	%rd23, %rd22, %rd21;
	ld.global.f32 	%f55, [%rd23];
	fma.rn.f32 	%f56, %f55, %f54, %f52;
	ld.global.f32 	%f57, [%rd18+12];
	sub.f32 	%f58, %f19, %f57;
	add.s64 	%rd24, %rd23, %rd21;
	ld.global.f32 	%f59, [%rd24];
	fma.rn.f32 	%f60, %f59, %f58, %f56;
	ld.global.f32 	%f61, [%rd18+16];
	sub.f32 	%f62, %f19, %f61;
	add.s64 	%rd25, %rd24, %rd21;
	ld.global.f32 	%f63, [%rd25];
	fma.rn.f32 	%f64, %f63, %f62, %f60;
	ld.global.f32 	%f65, [%rd18+20];
	sub.f32 	%f66, %f19, %f65;
	add.s64 	%rd26, %rd25, %rd21;
	ld.global.f32 	%f67, [%rd26];
	fma.rn.f32 	%f68, %f67, %f66, %f64;
	ld.global.f32 	%f69, [%rd18+24];
	sub.f32 	%f70, %f19, %f69;
	add.s64 	%rd27, %rd26, %rd21;
	ld.global.f32 	%f71, [%rd27];
	fma.rn.f32 	%f72, %f71, %f70, %f68;
	ld.global.f32 	%f73, [%rd18+28];
	sub.f32 	%f74, %f19, %f73;
	add.s64 	%rd28, %rd27, %rd21;
	ld.global.f32 	%f75, [%rd28];
	fma.rn.f32 	%f240, %f75, %f74, %f72;
	add.s32 	%r61, %r61, 8;
	setp.ne.s32 	%p5, %r61, %r63;
	@%p5 bra 	$L__BB1_20;
$L__BB1_21:
	setp.eq.s32 	%p6, %r19, 0;
	@%p6 bra 	$L__BB1_29;
	and.b32  	%r24, %r29, 3;
	setp.lt.u32 	%p7, %r19, 4;
	@%p7 bra 	$L__BB1_24;
	ex2.approx.ftz.f32 	%f77, %f17;
	fma.rn.f32 	%f78, %f77, %f18, 0f3F800000;
	rcp.rn.f32 	%f79, %f78;
	mul.wide.u32 	%rd29, %r63, 4;
	add.s64 	%rd30, %rd2, %rd29;
	ld.global.f32 	%f80, [%rd30];
	sub.f32 	%f81, %f79, %f80;
	mad.lo.s32 	%r41, %r63, %r30, %r2;
	mul.wide.s32 	%rd31, %r41, 4;
	add.s64 	%rd32, %rd1, %rd31;
	ld.global.f32 	%f82, [%rd32];
	fma.rn.f32 	%f83, %f82, %f81, %f240;
	ld.global.f32 	%f84, [%rd30+4];
	sub.f32 	%f85, %f79, %f84;
	mul.wide.s32 	%rd33, %r30, 4;
	add.s64 	%rd34, %rd32, %rd33;
	ld.global.f32 	%f86, [%rd34];
	fma.rn.f32 	%f87, %f86, %f85, %f83;
	ld.global.f32 	%f88, [%rd30+8];
	sub.f32 	%f89, %f79, %f88;
	add.s64 	%rd35, %rd34, %rd33;
	ld.global.f32 	%f90, [%rd35];
	fma.rn.f32 	%f91, %f90, %f89, %f87;
	ld.global.f32 	%f92, [%rd30+12];
	sub.f32 	%f93, %f79, %f92;
	add.s64 	%rd36, %rd35, %rd33;
	ld.global.f32 	%f94, [%rd36];
	fma.rn.f32 	%f240, %f94, %f93, %f91;
	add.s32 	%r63, %r63, 4;
$L__BB1_24:
	setp.eq.s32 	%p8, %r24, 0;
	@%p8 bra 	$L__BB1_29;
	setp.eq.s32 	%p9, %r24, 1;
	@%p9 bra 	$L__BB1_27;
	ex2.approx.ftz.f32 	%f96, %f17;
	fma.rn.f32 	%f97, %f96, %f18, 0f3F800000;
	rcp.rn.f32 	%f98, %f97;
	mul.wide.u32 	%rd37, %r63, 4;
	add.s64 	%rd38, %rd2, %rd37;
	ld.global.f32 	%f99, [%rd38];
	sub.f32 	%f100, %f98, %f99;
	mad.lo.s32 	%r42, %r63, %r30, %r2;
	mul.wide.s32 	%rd39, %r42, 4;
	add.s64 	%rd40, %rd1, %rd39;
	ld.global.f32 	%f101, [%rd40];
	fma.rn.f32 	%f102, %f101, %f100, %f240;
	ld.global.f32 	%f103, [%rd38+4];
	sub.f32 	%f104, %f98, %f103;
	mul.wide.s32 	%rd41, %r30, 4;
	add.s64 	%rd42, %rd40, %rd41;
	ld.global.f32 	%f105, [%rd42];
	fma.rn.f32 	%f240, %f105, %f104, %f102;
	add.s32 	%r63, %r63, 2;
$L__BB1_27:
	and.b32  	%r43, %r29, 1;
	setp.eq.b32 	%p10, %r43, 1;
	not.pred 	%p11, %p10;
	@%p11 bra 	$L__BB1_29;
	ex2.approx.ftz.f32 	%f106, %f17;
	fma.rn.f32 	%f107, %f106, %f18, 0f3F800000;
	rcp.rn.f32 	%f108, %f107;
	mul.wide.u32 	%rd43, %r63, 4;
	add.s64 	%rd44, %rd2, %rd43;
	ld.global.f32 	%f109, [%rd44];
	sub.f32 	%f110, %f108, %f109;
	mad.lo.s32 	%r44, %r63, %r30, %r2;
	mul.wide.s32 	%rd45, %r44, 4;
	add.s64 	%rd46, %rd1, %rd45;
	ld.global.f32 	%f111, [%rd46];
	fma.rn.f32 	%f240, %f111, %f110, %f240;
$L__BB1_29:
	ld.param.u64 	%rd82, [_Z7kernel2PfS_S_S_fiiii_param_0];
	add.s32 	%r55, %r31, %r1;
	mul.wide.s32 	%rd77, %r55, 4;
	add.s64 	%rd78, %rd3, %rd77;
	ld.global.f32 	%f221, [%rd78];
	mul.f32 	%f222, %f32, %f240;
	sub.f32 	%f223, %f221, %f222;
	cvta.to.global.u64 	%rd79, %rd82;
	mul.wide.s32 	%rd80, %r1, 4;
	add.s64 	%rd81, %rd79, %rd80;
	st.global.f32 	[%rd81], %f223;
$L__BB1_30:
	ret;

}


// ===== COMPILED SASS (sm_100) =====

	.target	sm_100

	.elftype	@"ET_EXEC"


//--------------------- .note.nv.tkinfo           --------------------------
	.section	.note.nv.tkinfo,"",@"SHT_NOTE"
	.sectionflags	@"SHF_NOTE_NV_TKINFO"
	.tkinfo
        /*0018*/ 	.word	0x00000002
        /*0030*/ 	.string	""
        /*0030*/ 	.string	"ptxas"
        /*0030*/ 	.string	"Cuda compilation tools, release 13.0, V13.0.88"
        /*0030*/ 	.string	"Build cuda_13.0.r13.0/compiler.36424714_0"
        /*0030*/ 	.string	"-arch sm_100 -m 64 "



//--------------------- .note.nv.cuinfo           --------------------------
	.section	.note.nv.cuinfo,"",@"SHT_NOTE"
	.sectionflags	@"SHF_NOTE_NV_CUINFO"
        /*0018*/ 	.short	0x0002
        /*001a*/ 	.short	0x0064
        /*001c*/ 	.short	0x0082
	.zero		2


//--------------------- .nv.info                  --------------------------
	.section	.nv.info,"",@"SHT_CUDA_INFO"
	.align	4


	//----- nvinfo : EIATTR_REGCOUNT
	.align		4
        /*0000*/ 	.byte	0x04, 0x2f
        /*0002*/ 	.short	(.L_1 - .L_0)
	.align		4
.L_0:
        /*0004*/ 	.word	index@(_Z7kernel1PfS_i)
        /*0008*/ 	.word	0x0000000a


	//----- nvinfo : EIATTR_FRAME_SIZE
	.align		4
.L_1:
        /*000c*/ 	.byte	0x04, 0x11
        /*000e*/ 	.short	(.L_3 - .L_2)
	.align		4
.L_2:
        /*0010*/ 	.word	index@(_Z7kernel1PfS_i)
        /*0014*/ 	.word	0x00000000


	//----- nvinfo : EIATTR_REGCOUNT
	.align		4
.L_3:
        /*0018*/ 	.byte	0x04, 0x2f
        /*001a*/ 	.short	(.L_5 - .L_4)
	.align		4
.L_4:
        /*001c*/ 	.word	index@(_Z7kernel2PfS_S_S_fiiii)
        /*0020*/ 	.word	0x00000020


	//----- nvinfo : EIATTR_FRAME_SIZE
	.align		4
.L_5:
        /*0024*/ 	.byte	0x04, 0x11
        /*0026*/ 	.short	(.L_7 - .L_6)
	.align		4
.L_6:
        /*0028*/ 	.word	index@($__internal_0_$__cuda_sm20_rcp_rn_f32_slowpath)
        /*002c*/ 	.word	0x00000000


	//----- nvinfo : EIATTR_FRAME_SIZE
	.align		4
.L_7:
        /*0030*/ 	.byte	0x04, 0x11
        /*0032*/ 	.short	(.L_9 - .L_8)
	.align		4
.L_8:
        /*0034*/ 	.word	index@(_Z7kernel2PfS_S_S_fiiii)
        /*0038*/ 	.word	0x00000000


	//----- nvinfo : EIATTR_MIN_STACK_SIZE
	.align		4
.L_9:
        /*003c*/ 	.byte	0x04, 0x12
        /*003e*/ 	.short	(.L_11 - .L_10)
	.align		4
.L_10:
        /*0040*/ 	.word	index@(_Z7kernel2PfS_S_S_fiiii)
        /*0044*/ 	.word	0x00000000


	//----- nvinfo : EIATTR_MIN_STACK_SIZE
	.align		4
.L_11:
        /*0048*/ 	.byte	0x04, 0x12
        /*004a*/ 	.short	(.L_13 - .L_12)
	.align		4
.L_12:
        /*004c*/ 	.word	index@(_Z7kernel1PfS_i)
        /*0050*/ 	.word	0x00000000
.L_13:


//--------------------- .nv.compat                --------------------------
	.section	.nv.compat,"",@"SHT_CUDA_COMPAT_INFO"
	.align	4
        /*0000*/ 	.byte	0x02, 0x09, 0x00, 0x00, 0x02, 0x02, 0x01, 0x00, 0x02, 0x05, 0x05, 0x00, 0x03, 0x07, 0x01, 0x01
        /*0010*/ 	.byte	0x02, 0x03, 0x00, 0x00, 0x02, 0x06, 0x01, 0x00, 0x04, 0x0b, 0x08, 0x00, 0x09, 0x00, 0x00, 0x00
        /*0020*/ 	.byte	0x00, 0x00, 0x00, 0x00


//--------------------- .nv.info._Z7kernel2PfS_S_S_fiiii --------------------------
	.section	.nv.info._Z7kernel2PfS_S_S_fiiii,"",@"SHT_CUDA_INFO"
	.sectionflags	@""
	.align	4


	//----- nvinfo : EIATTR_CUDA_API_VERSION
	.align		4
        /*0000*/ 	.byte	0x04, 0x37
        /*0002*/ 	.short	(.L_15 - .L_14)
.L_14:
        /*0004*/ 	.word	0x00000082


	//----- nvinfo : EIATTR_KPARAM_INFO
	.align		4
.L_15:
        /*0008*/ 	.byte	0x04, 0x17
        /*000a*/ 	.short	(.L_17 - .L_16)
.L_16:
        /*000c*/ 	.word	0x00000000
        /*0010*/ 	.short	0x0008
        /*0012*/ 	.short	0x0030
        /*0014*/ 	.byte	0x00, 0xf0, 0x11, 0x00


	//----- nvinfo : EIATTR_KPARAM_INFO
	.align		4
.L_17:
        /*0018*/ 	.byte	0x04, 0x17
        /*001a*/ 	.short	(.L_19 - .L_18)
.L_18:
        /*001c*/ 	.word	0x00000000
        /*0020*/ 	.short	0x0007
        /*0022*/ 	.short	0x002c
        /*0024*/ 	.byte	0x00, 0xf0, 0x11, 0x00


	//----- nvinfo : EIATTR_KPARAM_INFO
	.align		4
.L_19:
        /*0028*/ 	.byte	0x04, 0x17
        /*002a*/ 	.short	(.L_21 - .L_20)
.L_20:
        /*002c*/ 	.word	0x00000000
        /*0030*/ 	.short	0x0006
        /*0032*/ 	.short	0x0028
        /*0034*/ 	.byte	0x00, 0xf0, 0x11, 0x00


	//----- nvinfo : EIATTR_KPARAM_INFO
	.align		4
.L_21:
        /*0038*/ 	.byte	0x04, 0x17
        /*003a*/ 	.short	(.L_23 - .L_22)
.L_22:
        /*003c*/ 	.word	0x00000000
        /*0040*/ 	.short	0x0005
        /*0042*/ 	.short	0x0024
        /*0044*/ 	.byte	0x00, 0xf0, 0x11, 0x00


	//----- nvinfo : EIATTR_KPARAM_INFO
	.align		4
.L_23:
        /*0048*/ 	.byte	0x04, 0x17
        /*004a*/ 	.short	(.L_25 - .L_24)
.L_24:
        /*004c*/ 	.word	0x00000000
        /*0050*/ 	.short	0x0004
        /*0052*/ 	.short	0x0020
        /*0054*/ 	.byte	0x00, 0xf0, 0x11, 0x00


	//----- nvinfo : EIATTR_KPARAM_INFO
	.align		4
.L_25:
        /*0058*/ 	.byte	0x04, 0x17
        /*005a*/ 	.short	(.L_27 - .L_26)
.L_26:
        /*005c*/ 	.word	0x00000000
        /*0060*/ 	.short	0x0003
        /*0062*/ 	.short	0x0018
        /*0064*/ 	.byte	0x00, 0xf5, 0x21, 0x00


	//----- nvinfo : EIATTR_KPARAM_INFO
	.align		4
.L_27:
        /*0068*/ 	.byte	0x04, 0x17
        /*006a*/ 	.short	(.L_29 - .L_28)
.L_28:
        /*006c*/ 	.word	0x00000000
        /*0070*/ 	.short	0x0002
        /*0072*/ 	.short	0x0010
        /*0074*/ 	.byte	0x00, 0xf5, 0x21, 0x00


	//----- nvinfo : EIATTR_KPARAM_INFO
	.align		4
.L_29:
        /*0078*/ 	.byte	0x04, 0x17
        /*007a*/ 	.short	(.L_31 - .L_30)
.L_30:
        /*007c*/ 	.word	0x00000000
        /*0080*/ 	.short	0x0001
        /*0082*/ 	.short	0x0008
        /*0084*/ 	.byte	0x00, 0xf5, 0x21, 0x00


	//----- nvinfo : EIATTR_KPARAM_INFO
	.align		4
.L_31:
        /*0088*/ 	.byte	0x04, 0x17
        /*008a*/ 	.short	(.L_33 - .L_32)
.L_32:
        /*008c*/ 	.word	0x00000000
        /*0090*/ 	.short	0x0000
        /*0092*/ 	.short	0x0000
        /*0094*/ 	.byte	0x00, 0xf5, 0x21, 0x00


	//----- nvinfo : EIATTR_SPARSE_MMA_MASK
	.align		4
.L_33:
        /*0098*/ 	.byte	0x03, 0x50
        /*009a*/ 	.short	0x0000


	//----- nvinfo : EIATTR_MAXREG_COUNT
	.align		4
        /*009c*/ 	.byte	0x03, 0x1b
        /*009e*/ 	.short	0x00ff


	//----- nvinfo : EIATTR_MERCURY_ISA_VERSION
	.align		4
        /*00a0*/ 	.byte	0x03, 0x5f
        /*00a2*/ 	.short	0x0101


	//----- nvinfo : EIATTR_VRC_CTA_INIT_COUNT
	.align		4
        /*00a4*/ 	.byte	0x02, 0x4a
	.zero		1
	.zero		1


	//----- nvinfo : EIATTR_EXIT_INSTR_OFFSETS
	.align		4
        /*00a8*/ 	.byte	0x04, 0x1c
        /*00aa*/ 	.short	(.L_35 - .L_34)


	//   ....[0]....
.L_34:
        /*00ac*/ 	.word	0x00000070


	//   ....[1]....
        /*00b0*/ 	.word	0x00001a80


	//----- nvinfo : EIATTR_CRS_STACK_SIZE
	.align		4
.L_35:
        /*00b4*/ 	.byte	0x04, 0x1e
        /*00b6*/ 	.short	(.L_37 - .L_36)
.L_36:
        /*00b8*/ 	.word	0x00000000


	//----- nvinfo : EIATTR_CBANK_PARAM_SIZE
	.align		4
.L_37:
        /*00bc*/ 	.byte	0x03, 0x19
        /*00be*/ 	.short	0x0034


	//----- nvinfo : EIATTR_PARAM_CBANK
	.align		4
        /*00c0*/ 	.byte	0x04, 0x0a
        /*00c2*/ 	.short	(.L_39 - .L_38)
	.align		4
.L_38:
        /*00c4*/ 	.word	index@(.nv.constant0._Z7kernel2PfS_S_S_fiiii)
        /*00c8*/ 	.short	0x0380
        /*00ca*/ 	.short	0x0034


	//----- nvinfo : EIATTR_SW_WAR
	.align		4
.L_39:
        /*00cc*/ 	.byte	0x04, 0x36
        /*00ce*/ 	.short	(.L_41 - .L_40)
.L_40:
        /*00d0*/ 	.word	0x00000008
.L_41:


//--------------------- .nv.info._Z7kernel1PfS_i  --------------------------
	.section	.nv.info._Z7kernel1PfS_i,"",@"SHT_CUDA_INFO"
	.sectionflags	@""
	.align	4


	//----- nvinfo : EIATTR_CUDA_API_VERSION
	.align		4
        /*0000*/ 	.byte	0x04, 0x37
        /*0002*/ 	.short	(.L_43 - .L_42)
.L_42:
        /*0004*/ 	.word	0x00000082


	//----- nvinfo : EIATTR_KPARAM_INFO
	.align		4
.L_43:
        /*0008*/ 	.byte	0x04, 0x17
        /*000a*/ 	.short	(.L_45 - .L_44)
.L_44:
        /*000c*/ 	.word	0x00000000
        /*0010*/ 	.short	0x0002
        /*0012*/ 	.short	0x0010
        /*0014*/ 	.byte	0x00, 0xf0, 0x11, 0x00


	//----- nvinfo : EIATTR_KPARAM_INFO
	.align		4
.L_45:
        /*0018*/ 	.byte	0x04, 0x17
        /*001a*/ 	.short	(.L_47 - .L_46)
.L_46:
        /*001c*/ 	.word	0x00000000
        /*0020*/ 	.short	0x0001
        /*0022*/ 	.short	0x0008
        /*0024*/ 	.byte	0x00, 0xf5, 0x21, 0x00


	//----- nvinfo : EIATTR_KPARAM_INFO
	.align		4
.L_47:
        /*0028*/ 	.byte	0x04, 0x17
        /*002a*/ 	.short	(.L_49 - .L_48)
.L_48:
        /*002c*/ 	.word	0x00000000
        /*0030*/ 	.short	0x0000
        /*0032*/ 	.short	0x0000
        /*0034*/ 	.byte	0x00, 0xf5, 0x21, 0x00


	//----- nvinfo : EIATTR_SPARSE_MMA_MASK
	.align		4
.L_49:
        /*0038*/ 	.byte	0x03, 0x50
        /*003a*/ 	.short	0x0000


	//----- nvinfo : EIATTR_MAXREG_COUNT
	.align		4
        /*003c*/ 	.byte	0x03, 0x1b
        /*003e*/ 	.short	0x00ff


	//----- nvinfo : EIATTR_MERCURY_ISA_VERSION
	.align		4
        /*0040*/ 	.byte	0x03, 0x5f
        /*0042*/ 	.short	0x0101


	//----- nvinfo : EIATTR_VRC_CTA_INIT_COUNT
	.align		4
        /*0044*/ 	.byte	0x02, 0x4a
	.zero		1
	.zero		1


	//----- nvinfo : EIATTR_EXIT_INSTR_OFFSETS
	.align		4
        /*0048*/ 	.byte	0x04, 0x1c
        /*004a*/ 	.short	(.L_51 - .L_50)


	//   ....[0]....
.L_50:
        /*004c*/ 	.word	0x00000070


	//   ....[1]....
        /*0050*/ 	.word	0x000000f0


	//----- nvinfo : EIATTR_CBANK_PARAM_SIZE
	.align		4
.L_51:
        /*0054*/ 	.byte	0x03, 0x19
        /*0056*/ 	.short	0x0014


	//----- nvinfo : EIATTR_PARAM_CBANK
	.align		4
        /*0058*/ 	.byte	0x04, 0x0a
        /*005a*/ 	.short	(.L_53 - .L_52)
	.align		4
.L_52:
        /*005c*/ 	.word	index@(.nv.constant0._Z7kernel1PfS_i)
        /*0060*/ 	.short	0x0380
        /*0062*/ 	.short	0x0014


	//----- nvinfo : EIATTR_SW_WAR
	.align		4
.L_53:
        /*0064*/ 	.byte	0x04, 0x36
        /*0066*/ 	.short	(.L_55 - .L_54)
.L_54:
        /*0068*/ 	.word	0x00000008
.L_55:


//--------------------- .nv.callgraph             --------------------------
	.section	.nv.callgraph,"",@"SHT_CUDA_CALLGRAPH"
	.align	4
	.sectionentsize	8
	.align		4
        /*0000*/ 	.word	0x00000000
	.align		4
        /*0004*/ 	.word	0xffffffff
	.align		4
        /*0008*/ 	.word	0x00000000
	.align		4
        /*000c*/ 	.word	0xfffffffe
	.align		4
        /*0010*/ 	.word	0x00000000
	.align		4
        /*0014*/ 	.word	0xfffffffd
	.align		4
        /*0018*/ 	.word	0x00000000
	.align		4
        /*001c*/ 	.word	0xfffffffc


//--------------------- .text._Z7kernel2PfS_S_S_fiiii --------------------------
	.section	.text._Z7kernel2PfS_S_S_fiiii,"ax",@progbits
	.align	128
        .global         _Z7kernel2PfS_S_S_fiiii
        .type           _Z7kernel2PfS_S_S_fiiii,@function
        .size           _Z7kernel2PfS_S_S_fiiii,(.L_x_27 - _Z7kernel2PfS_S_S_fiiii)
        .other          _Z7kernel2PfS_S_S_fiiii,@"STO_CUDA_ENTRY STV_DEFAULT"
_Z7kernel2PfS_S_S_fiiii:
.text._Z7kernel2PfS_S_S_fiiii:
[----:B------:R-:W-:Y:S01]  /*0000*/  LDC R1, c[0x0][0x37c] ;  /* 0x0000df00ff017b82 */ /* 0x000fe20000000800 */
[----:B------:R-:W0:Y:S07]  /*0010*/  S2R R3, SR_TID.X ;  /* 0x0000000000037919 */ /* 0x000e2e0000002100 */
[----:B------:R-:W0:Y:S01]  /*0020*/  S2UR UR4, SR_CTAID.X ;  /* 0x00000000000479c3 */ /* 0x000e220000002500 */
[----:B------:R-:W1:Y:S07]  /*0030*/  LDCU UR5, c[0x0][0x3b0] ;  /* 0x00007600ff0577ac */ /* 0x000e6e0008000800 */
[----:B------:R-:W0:Y:S02]  /*0040*/  LDC R0, c[0x0][0x360] ;  /* 0x0000d800ff007b82 */ /* 0x000e240000000800 */
[----:B0-----:R-:W-:-:S05]  /*0050*/  IMAD R0, R0, UR4, R3 ;  /* 0x0000000400007c24 */ /* 0x001fca000f8e0203 */
[----:B-1----:R-:W-:-:S13]  /*0060*/  ISETP.GE.AND P0, PT, R0, UR5, PT ;  /* 0x0000000500007c0c */ /* 0x002fda000bf06270 */
[----:B------:R-:W-:Y:S05]  /*0070*/  @P0 EXIT ;  /* 0x000000000000094d */ /* 0x000fea0003800000 */
[----:B------:R-:W0:Y:S01]  /*0080*/  LDCU UR4, c[0x0][0x3a4] ;  /* 0x00007480ff0477ac */ /* 0x000e220008000800 */
[----:B------:R-:W-:Y:S01]  /*0090*/  HFMA2 R2, -RZ, RZ, 0, 0 ;  /* 0x00000000ff027431 */ /* 0x000fe200000001ff */
[----:B------:R-:W1:Y:S01]  /*00a0*/  LDCU.64 UR8, c[0x0][0x358] ;  /* 0x00006b00ff0877ac */ /* 0x000e620008000a00 */
[----:B0-----:R-:W-:-:S09]  /*00b0*/  UISETP.GE.AND UP0, UPT, UR4, 0x1, UPT ;  /* 0x000000010400788c */ /* 0x001fd2000bf06270 */
[----:B-1----:R-:W-:Y:S05]  /*00c0*/  BRA.U !UP0, `(.L_x_0) ;  /* 0x0000001908447547 */ /* 0x002fea000b800000 */
[----:B------:R-:W0:Y:S02]  /*00d0*/  LDC.64 R2, c[0x0][0x3a8] ;  /* 0x0000ea00ff027b82 */ /* 0x000e240000000a00 */
[----:B0-----:R-:W-:Y:S02]  /*00e0*/  ISETP.GE.AND P0, PT, R2, 0x1, PT ;  /* 0x000000010200780c */ /* 0x001fe40003f06270 */
[----:B------:R-:W-:-:S11]  /*00f0*/  IADD3 R3, PT, PT, R0, R3, RZ ;  /* 0x0000000300037210 */ /* 0x000fd60007ffe0ff */
[----:B------:R-:W-:Y:S05]  /*0100*/  @!P0 BRA `(.L_x_1) ;  /* 0x0000000c00548947 */ /* 0x000fea0003800000 */
[C---:B------:R-:W-:Y:S01]  /*0110*/  LOP3.LUT R7, R2.reuse, 0x7ffffff0, RZ, 0xc0, !PT ;  /* 0x7ffffff002077812 */ /* 0x040fe200078ec0ff */
[----:B------:R-:W-:Y:S01]  /*0120*/  HFMA2 R9, -RZ, RZ, 0, 0 ;  /* 0x00000000ff097431 */ /* 0x000fe200000001ff */
[C---:B------:R-:W-:Y:S02]  /*0130*/  IADD3 R4, PT, PT, R2.reuse, -0x1, RZ ;  /* 0xffffffff02047810 */ /* 0x040fe40007ffe0ff */
[C---:B------:R-:W-:Y:S02]  /*0140*/  LOP3.LUT R5, R2.reuse, 0xf, RZ, 0xc0, !PT ;  /* 0x0000000f02057812 */ /* 0x040fe400078ec0ff */
[C---:B------:R-:W-:Y:S02]  /*0150*/  LOP3.LUT R6, R2.reuse, 0x7, RZ, 0xc0, !PT ;  /* 0x0000000702067812 */ /* 0x040fe400078ec0ff */
[----:B------:R-:W-:Y:S02]  /*0160*/  LOP3.LUT R8, R2, 0x3, RZ, 0xc0, !PT ;  /* 0x0000000302087812 */ /* 0x000fe400078ec0ff */
[----:B------:R-:W-:-:S02]  /*0170*/  MOV R2, RZ ;  /* 0x000000ff00027202 */ /* 0x000fc40000000f00 */
[----:B------:R-:W-:-:S07]  /*0180*/  IADD3 R10, PT, PT, -R7, RZ, RZ ;  /* 0x000000ff070a7210 */ /* 0x000fce0007ffe1ff */
.L_x_9:
[----:B------:R-:W0:Y:S01]  /*0190*/  LDCU UR4, c[0x0][0x3a8] ;  /* 0x00007500ff0477ac */ /* 0x000e220008000800 */
[----:B------:R-:W-:Y:S02]  /*01a0*/  ISETP.GE.U32.AND P0, PT, R4, 0xf, PT ;  /* 0x0000000f0400780c */ /* 0x000fe40003f06070 */
[----:B------:R-:W-:Y:S02]  /*01b0*/  MOV R19, RZ ;  /* 0x000000ff00137202 */ /* 0x000fe40000000f00 */
[----:B------:R-:W-:Y:S01]  /*01c0*/  MOV R11, RZ ;  /* 0x000000ff000b7202 */ /* 0x000fe20000000f00 */
[----:B0-----:R-:W-:-:S08]  /*01d0*/  IMAD R18, R9, UR4, RZ ;  /* 0x0000000409127c24 */ /* 0x001fd0000f8e02ff */
[----:B------:R-:W-:Y:S05]  /*01e0*/  @!P0 BRA `(.L_x_2) ;  /* 0x00000004001c8947 */ /* 0x000fea0003800000 */
[----:B------:R-:W0:Y:S01]  /*01f0*/  LDC.64 R12, c[0x0][0x390] ;  /* 0x0000e400ff0c7b82 */ /* 0x000e220000000a00 */
[----:B------:R-:W1:Y:S01]  /*0200*/  LDCU.64 UR4, c[0x0][0x388] ;  /* 0x00007100ff0477ac */ /* 0x000e620008000a00 */
[----:B------:R-:W-:Y:S02]  /*0210*/  MOV R19, RZ ;  /* 0x000000ff00137202 */ /* 0x000fe40000000f00 */
[----:B------:R-:W-:Y:S01]  /*0220*/  MOV R11, R10 ;  /* 0x0000000a000b7202 */ /* 0x000fe20000000f00 */
[----:B-1----:R-:W-:-:S04]  /*0230*/  UIADD3 UR4, UP0, UPT, UR4, 0x20, URZ ;  /* 0x0000002004047890 */ /* 0x002fc8000ff1e0ff */
[----:B------:R-:W-:Y:S01]  /*0240*/  UIADD3.X UR5, UPT, UPT, URZ, UR5, URZ, UP0, !UPT ;  /* 0x00000005ff057290 */ /* 0x000fe200087fe4ff */
[----:B0-----:R-:W-:Y:S01]  /*0250*/  IMAD.WIDE.U32 R12, R18, 0x4, R12 ;  /* 0x00000004120c7825 */ /* 0x001fe200078e000c */
[----:B------:R-:W-:Y:S02]  /*0260*/  MOV R20, UR4 ;  /* 0x0000000400147c02 */ /* 0x000fe40008000f00 */
[----:B------:R-:W-:Y:S02]  /*0270*/  IADD3 R16, P0, PT, R12, 0x20, RZ ;  /* 0x000000200c107810 */ /* 0x000fe40007f1e0ff */
[----:B------:R-:W-:Y:S02]  /*0280*/  MOV R21, UR5 ;  /* 0x0000000500157c02 */ /* 0x000fe40008000f00 */
[----:B------:R-:W-:-:S09]  /*0290*/  IADD3.X R17, PT, PT, RZ, R13, RZ, P0, !PT ;  /* 0x0000000dff117210 */ /* 0x000fd200007fe4ff */
.L_x_3:
[----:B------:R-:W-:Y:S02]  /*02a0*/  MOV R12, R20 ;  /* 0x00000014000c7202 */ /* 0x000fe40000000f00 */
[----:B------:R-:W-:Y:S02]  /*02b0*/  MOV R13, R21 ;  /* 0x00000015000d7202 */ /* 0x000fe40000000f00 */
[----:B------:R-:W-:Y:S02]  /*02c0*/  MOV R14, R16 ;  /* 0x00000010000e7202 */ /* 0x000fe40000000f00 */
[----:B------:R-:W-:Y:S01]  /*02d0*/  MOV R15, R17 ;  /* 0x00000011000f7202 */ /* 0x000fe20000000f00 */
[----:B------:R-:W2:Y:S04]  /*02e0*/  LDG.E R20, desc[UR8][R12.64+-0x20] ;  /* 0xffffe0080c147981 */ /* 0x000ea8000c1e1900 */
[----:B------:R-:W2:Y:S04]  /*02f0*/  LDG.E R23, desc[UR8][R14.64+-0x20] ;  /* 0xffffe0080e177981 */ /* 0x000ea8000c1e1900 */
[----:B------:R-:W3:Y:S04]  /*0300*/  LDG.E R27, desc[UR8][R12.64+-0x1c] ;  /* 0xffffe4080c1b7981 */ /* 0x000ee8000c1e1900 */
[----:B------:R-:W3:Y:S04]  /*0310*/  LDG.E R24, desc[UR8][R14.64+-0x1c] ;  /* 0xffffe4080e187981 */ /* 0x000ee8000c1e1900 */
[----:B------:R-:W4:Y:S04]  /*0320*/  LDG.E R21, desc[UR8][R12.64+-0x18] ;  /* 0xffffe8080c157981 */ /* 0x000f28000c1e1900 */
[----:B------:R-:W4:Y:S04]  /*0330*/  LDG.E R22, desc[UR8][R14.64+-0x18] ;  /* 0xffffe8080e167981 */ /* 0x000f28000c1e1900 */
[----:B------:R-:W5:Y:S04]  /*0340*/  LDG.E R16, desc[UR8][R12.64+-0x14] ;  /* 0xffffec080c107981 */ /* 0x000f68000c1e1900 */
[----:B------:R-:W5:Y:S04]  /*0350*/  LDG.E R17, desc[UR8][R14.64+-0x14] ;  /* 0xffffec080e117981 */ /* 0x000f68000c1e1900 */
[----:B------:R-:W5:Y:S04]  /*0360*/  LDG.E R25, desc[UR8][R12.64+-0x10] ;  /* 0xfffff0080c197981 */ /* 0x000f68000c1e1900 */
[----:B------:R-:W5:Y:S01]  /*0370*/  LDG.E R26, desc[UR8][R14.64+-0x10] ;  /* 0xfffff0080e1a7981 */ /* 0x000f62000c1e1900 */
[----:B--2---:R-:W-:-:S03]  /*0380*/  FFMA R20, R20, R23, R19 ;  /* 0x0000001714147223 */ /* 0x004fc60000000013 */
[----:B------:R-:W2:Y:S01]  /*0390*/  LDG.E R19, desc[UR8][R12.64+-0xc] ;  /* 0xfffff4080c137981 */ /* 0x000ea2000c1e1900 */
[----:B---3--:R-:W-:-:S03]  /*03a0*/  FFMA R24, R27, R24, R20 ;  /* 0x000000181b187223 */ /* 0x008fc60000000014 */
[----:B------:R-:W2:Y:S01]  /*03b0*/  LDG.E R20, desc[UR8][R14.64+-0xc] ;  /* 0xfffff4080e147981 */ /* 0x000ea2000c1e1900 */
[----:B----4-:R-:W-:-:S03]  /*03c0*/  FFMA R23, R21, R22, R24 ;  /* 0x0000001615177223 */ /* 0x010fc60000000018 */
[----:B------:R-:W3:Y:S04]  /*03d0*/  LDG.E R21, desc[UR8][R12.64+-0x8] ;  /* 0xfffff8080c157981 */ /* 0x000ee8000c1e1900 */
[----:B------:R-:W3:Y:S01]  /*03e0*/  LDG.E R22, desc[UR8][R14.64+-0x8] ;  /* 0xfffff8080e167981 */ /* 0x000ee2000c1e1900 */
[----:B-----5:R-:W-:-:S03]  /*03f0*/  FFMA R16, R16, R17, R23 ;  /* 0x0000001110107223 */ /* 0x020fc60000000017 */
[----:B------:R-:W4:Y:S04]  /*0400*/  LDG.E R23, desc[UR8][R12.64+-0x4] ;  /* 0xfffffc080c177981 */ /* 0x000f28000c1e1900 */
[----:B------:R-:W4:Y:S01]  /*0410*/  LDG.E R24, desc[UR8][R14.64+-0x4] ;  /* 0xfffffc080e187981 */ /* 0x000f22000c1e1900 */
[----:B------:R-:W-:-:S03]  /*0420*/  FFMA R26, R25, R26, R16 ;  /* 0x0000001a191a7223 */ /* 0x000fc60000000010 */
[----:B------:R-:W5:Y:S04]  /*0430*/  LDG.E R16, desc[UR8][R12.64] ;  /* 0x000000080c107981 */ /* 0x000f68000c1e1900 */
[----:B------:R-:W5:Y:S01]  /*0440*/  LDG.E R17, desc[UR8][R14.64] ;  /* 0x000000080e117981 */ /* 0x000f62000c1e1900 */
[----:B--2---:R-:W-:-:S03]  /*0450*/  FFMA R26, R19, R20, R26 ;  /* 0x00000014131a7223 */ /* 0x004fc6000000001a */
[----:B------:R-:W2:Y:S04]  /*0460*/  LDG.E R19, desc[UR8][R12.64+0x4] ;  /* 0x000004080c137981 */ /* 0x000ea8000c1e1900 */
[----:B------:R-:W2:Y:S01]  /*0470*/  LDG.E R20, desc[UR8][R14.64+0x4] ;  /* 0x000004080e147981 */ /* 0x000ea2000c1e1900 */
[----:B---3--:R-:W-:-:S03]  /*0480*/  FFMA R26, R21, R22, R26 ;  /* 0x00000016151a7223 */ /* 0x008fc6000000001a */
[----:B------:R-:W3:Y:S04]  /*0490*/  LDG.E R21, desc[UR8][R12.64+0x8] ;  /* 0x000008080c157981 */ /* 0x000ee8000c1e1900 */
[----:B------:R-:W3:Y:S01]  /*04a0*/  LDG.E R22, desc[UR8][R14.64+0x8] ;  /* 0x000008080e167981 */ /* 0x000ee2000c1e1900 */
[----:B----4-:R-:W-:-:S03]  /*04b0*/  FFMA R25, R23, R24, R26 ;  /* 0x0000001817197223 */ /* 0x010fc6000000001a */
[----:B------:R-:W4:Y:S04]  /*04c0*/  LDG.E R23, desc[UR8][R12.64+0xc] ;  /* 0x00000c080c177981 */ /* 0x000f28000c1e1900 */
[----:B------:R-:W4:Y:S01]  /*04d0*/  LDG.E R24, desc[UR8][R14.64+0xc] ;  /* 0x00000c080e187981 */ /* 0x000f22000c1e1900 */
[----:B-----5:R-:W-:-:S03]  /*04e0*/  FFMA R26, R16, R17, R25 ;  /* 0x00000011101a7223 */ /* 0x020fc60000000019 */
        /* <DEDUP_REMOVED lines=11> */
[----:B------:R-:W-:Y:S01]  /*05a0*/  IADD3 R11, PT, PT, R11, 0x10, RZ ;  /* 0x000000100b0b7810 */ /* 0x000fe20007ffe0ff */
[----:B-----5:R-:W-:-:S03]  /*05b0*/  FFMA R16, R16, R17, R25 ;  /* 0x0000001110107223 */ /* 0x020fc60000000019 */
[----:B------:R-:W-:Y:S01]  /*05c0*/  ISETP.NE.AND P0, PT, R11, RZ, PT ;  /* 0x000000ff0b00720c */ /* 0x000fe20003f05270 */
[----:B--2---:R-:W-:Y:S01]  /*05d0*/  FFMA R19, R19, R20, R16 ;  /* 0x0000001413137223 */ /* 0x004fe20000000010 */
[----:B------:R-:W-:Y:S02]  /*05e0*/  IADD3 R20, P1, PT, R12, 0x40, RZ ;  /* 0x000000400c147810 */ /* 0x000fe40007f3e0ff */
[----:B------:R-:W-:-:S04]  /*05f0*/  IADD3 R16, P2, PT, R14, 0x40, RZ ;  /* 0x000000400e107810 */ /* 0x000fc80007f5e0ff */
[----:B------:R-:W-:Y:S01]  /*0600*/  IADD3.X R17, PT, PT, RZ, R15, RZ, P2, !PT ;  /* 0x0000000fff117210 */ /* 0x000fe200017fe4ff */
[----:B---3--:R-:W-:Y:S01]  /*0610*/  FFMA R22, R22, R21, R19 ;  /* 0x0000001516167223 */ /* 0x008fe20000000013 */
[----:B------:R-:W-:-:S03]  /*0620*/  IADD3.X R21, PT, PT, RZ, R13, RZ, P1, !PT ;  /* 0x0000000dff157210 */ /* 0x000fc60000ffe4ff */
[----:B----4-:R-:W-:Y:S01]  /*0630*/  FFMA R19, R23, R24, R22 ;  /* 0x0000001817137223 */ /* 0x010fe20000000016 */
[----:B------:R-:W-:Y:S06]  /*0640*/  @P0 BRA `(.L_x_3) ;  /* 0xfffffffc00140947 */ /* 0x000fec000383ffff */
[----:B------:R-:W-:-:S07]  /*0650*/  MOV R11, R7 ;  /* 0x00000007000b7202 */ /* 0x000fce0000000f00 */
.L_x_2:
[----:B------:R-:W-:-:S13]  /*0660*/  ISETP.NE.AND P0, PT, R5, RZ, PT ;  /* 0x000000ff0500720c */ /* 0x000fda0003f05270 */
[----:B------:R-:W-:Y:S05]  /*0670*/  @!P0 BRA `(.L_x_4) ;  /* 0x0000000400688947 */ /* 0x000fea0003800000 */
[----:B------:R-:W-:Y:S02]  /*0680*/  IADD3 R12, PT, PT, R5, -0x1, RZ ;  /* 0xffffffff050c7810 */ /* 0x000fe40007ffe0ff */
[----:B------:R-:W-:Y:S02]  /*0690*/  ISETP.NE.AND P0, PT, R6, RZ, PT ;  /* 0x000000ff0600720c */ /* 0x000fe40003f05270 */
[----:B------:R-:W-:-:S13]  /*06a0*/  ISETP.GE.U32.AND P1, PT, R12, 0x7, PT ;  /* 0x000000070c00780c */ /* 0x000fda0003f26070 */
[----:B------:R-:W-:Y:S05]  /*06b0*/  @!P1 BRA `(.L_x_5) ;  /* 0x00000000008c9947 */ /* 0x000fea0003800000 */
[----:B------:R-:W0:Y:S01]  /*06c0*/  LDC.64 R16, c[0x0][0x390] ;  /* 0x0000e400ff107b82 */ /* 0x000e220000000a00 */
[CC--:B------:R-:W-:Y:S02]  /*06d0*/  IADD3 R21, PT, PT, R18.reuse, R11.reuse, RZ ;  /* 0x0000000b12157210 */ /* 0x0c0fe40007ffe0ff */
[----:B------:R-:W-:-:S05]  /*06e0*/  IADD3 R20, P1, PT, R18, R11, RZ ;  /* 0x0000000b12147210 */ /* 0x000fca0007f3e0ff */
[----:B------:R-:W1:Y:S08]  /*06f0*/  LDC.64 R14, c[0x0][0x388] ;  /* 0x0000e200ff0e7b82 */ /* 0x000e700000000a00 */
[----:B------:R-:W2:Y:S01]  /*0700*/  LDC.64 R12, c[0x0][0x390] ;  /* 0x0000e400ff0c7b82 */ /* 0x000ea20000000a00 */
[----:B0-----:R-:W-:Y:S01]  /*0710*/  IMAD.WIDE.U32 R16, R21, 0x4, R16 ;  /* 0x0000000415107825 */ /* 0x001fe200078e0010 */
[----:B------:R-:W-:-:S05]  /*0720*/  IADD3.X R21, PT, PT, RZ, RZ, RZ, P1, !PT ;  /* 0x000000ffff157210 */ /* 0x000fca0000ffe4ff */
[----:B------:R-:W3:Y:S01]  /*0730*/  LDG.E R16, desc[UR8][R16.64] ;  /* 0x0000000810107981 */ /* 0x000ee2000c1e1900 */
[----:B-1----:R-:W-:-:S05]  /*0740*/  IMAD.WIDE.U32 R14, R11, 0x4, R14 ;  /* 0x000000040b0e7825 */ /* 0x002fca00078e000e */
[----:B------:R-:W3:Y:S01]  /*0750*/  LDG.E R22, desc[UR8][R14.64] ;  /* 0x000000080e167981 */ /* 0x000ee2000c1e1900 */
[----:B--2---:R-:W-:-:S03]  /*0760*/  LEA R12, P1, R20, R12, 0x2 ;  /* 0x0000000c140c7211 */ /* 0x004fc600078210ff */
[----:B------:R-:W2:Y:S01]  /*0770*/  LDG.E R24, desc[UR8][R14.64+0x4] ;  /* 0x000004080e187981 */ /* 0x000ea2000c1e1900 */
[----:B------:R-:W-:-:S03]  /*0780*/  LEA.HI.X R13, R20, R13, R21, 0x2, P1 ;  /* 0x0000000d140d7211 */ /* 0x000fc600008f1415 */
[----:B------:R-:W4:Y:S04]  /*0790*/  LDG.E R17, desc[UR8][R14.64+0x14] ;  /* 0x000014080e117981 */ /* 0x000f28000c1e1900 */
[----:B------:R-:W2:Y:S04]  /*07a0*/  LDG.E R25, desc[UR8][R12.64+0x4] ;  /* 0x000004080c197981 */ /* 0x000ea8000c1e1900 */
[----:B------:R-:W5:Y:S04]  /*07b0*/  LDG.E R20, desc[UR8][R14.64+0x8] ;  /* 0x000008080e147981 */ /* 0x000f68000c1e1900 */
[----:B------:R-:W5:Y:S04]  /*07c0*/  LDG.E R21, desc[UR8][R12.64+0x8] ;  /* 0x000008080c157981 */ /* 0x000f68000c1e1900 */
[----:B------:R-:W4:Y:S04]  /*07d0*/  LDG.E R26, desc[UR8][R12.64+0x14] ;  /* 0x000014080c1a7981 */ /* 0x000f28000c1e1900 */
[----:B------:R-:W4:Y:S04]  /*07e0*/  LDG.E R27, desc[UR8][R12.64+0x18] ;  /* 0x000018080c1b7981 */ /* 0x000f28000c1e1900 */
[----:B------:R-:W4:Y:S01]  /*07f0*/  LDG.E R28, desc[UR8][R12.64+0x1c] ;  /* 0x00001c080c1c7981 */ /* 0x000f22000c1e1900 */
[----:B---3--:R-:W-:-:S03]  /*0800*/  FFMA R23, R22, R16, R19 ;  /* 0x0000001016177223 */ /* 0x008fc60000000013 */
[----:B------:R-:W3:Y:S04]  /*0810*/  LDG.E R19, desc[UR8][R14.64+0xc] ;  /* 0x00000c080e137981 */ /* 0x000ee8000c1e1900 */
[----:B------:R-:W3:Y:S04]  /*0820*/  LDG.E R22, desc[UR8][R12.64+0xc] ;  /* 0x00000c080c167981 */ /* 0x000ee8000c1e1900 */
[----:B------:R-:W4:Y:S01]  /*0830*/  LDG.E R16, desc[UR8][R14.64+0x18] ;  /* 0x000018080e107981 */ /* 0x000f22000c1e1900 */
[----:B--2---:R-:W-:-:S03]  /*0840*/  FFMA R29, R24, R25, R23 ;  /* 0x00000019181d7223 */ /* 0x004fc60000000017 */
[----:B------:R-:W2:Y:S04]  /*0850*/  LDG.E R23, desc[UR8][R14.64+0x10] ;  /* 0x000010080e177981 */ /* 0x000ea8000c1e1900 */
[----:B------:R-:W2:Y:S04]  /*0860*/  LDG.E R24, desc[UR8][R12.64+0x10] ;  /* 0x000010080c187981 */ /* 0x000ea8000c1e1900 */
[----:B------:R-:W4:Y:S01]  /*0870*/  LDG.E R25, desc[UR8][R14.64+0x1c] ;  /* 0x00001c080e197981 */ /* 0x000f22000c1e1900 */
[----:B-----5:R-:W-:Y:S01]  /*0880*/  FFMA R20, R20, R21, R29 ;  /* 0x0000001514147223 */ /* 0x020fe2000000001d */
[----:B------:R-:W-:-:S03]  /*0890*/  IADD3 R11, PT, PT, R11, 0x8, RZ ;  /* 0x000000080b0b7810 */ /* 0x000fc60007ffe0ff */
[----:B---3--:R-:W-:-:S04]  /*08a0*/  FFMA R20, R19, R22, R20 ;  /* 0x0000001613147223 */ /* 0x008fc80000000014 */
[----:B--2---:R-:W-:-:S04]  /*08b0*/  FFMA R20, R23, R24, R20 ;  /* 0x0000001817147223 */ /* 0x004fc80000000014 */
[----:B----4-:R-:W-:-:S04]  /*08c0*/  FFMA R17, R17, R26, R20 ;  /* 0x0000001a11117223 */ /* 0x010fc80000000014 */
[----:B------:R-:W-:-:S04]  /*08d0*/  FFMA R16, R16, R27, R17 ;  /* 0x0000001b10107223 */ /* 0x000fc80000000011 */
[----:B------:R-:W-:-:S07]  /*08e0*/  FFMA R19, R25, R28, R16 ;  /* 0x0000001c19137223 */ /* 0x000fce0000000010 */
.L_x_5:
        /* <DEDUP_REMOVED lines=13> */
[----:B-1----:R-:W-:-:S04]  /*09c0*/  LEA R12, P1, R20, R12, 0x2 ;  /* 0x0000000c140c7211 */ /* 0x002fc800078210ff */
[----:B------:R-:W-:Y:S01]  /*09d0*/  LEA.HI.X R13, R20, R13, R21, 0x2, P1 ;  /* 0x0000000d140d7211 */ /* 0x000fe200008f1415 */
[----:B--2---:R-:W-:-:S04]  /*09e0*/  IMAD.WIDE.U32 R16, R11, 0x4, R16 ;  /* 0x000000040b107825 */ /* 0x004fc800078e0010 */
[----:B------:R-:W2:Y:S04]  /*09f0*/  LDG.E R22, desc[UR8][R12.64+0x4] ;  /* 0x000004080c167981 */ /* 0x000ea8000c1e1900 */
[----:B------:R-:W3:Y:S04]  /*0a00*/  LDG.E R20, desc[UR8][R16.64] ;  /* 0x0000000810147981 */ /* 0x000ee8000c1e1900 */
[----:B------:R-:W2:Y:S04]  /*0a10*/  LDG.E R21, desc[UR8][R16.64+0x4] ;  /* 0x0000040810157981 */ /* 0x000ea8000c1e1900 */
[----:B------:R-:W4:Y:S04]  /*0a20*/  LDG.E R23, desc[UR8][R16.64+0x8] ;  /* 0x0000080810177981 */ /* 0x000f28000c1e1900 */
[----:B------:R-:W4:Y:S04]  /*0a30*/  LDG.E R24, desc[UR8][R12.64+0x8] ;  /* 0x000008080c187981 */ /* 0x000f28000c1e1900 */
[----:B------:R-:W5:Y:S04]  /*0a40*/  LDG.E R25, desc[UR8][R16.64+0xc] ;  /* 0x00000c0810197981 */ /* 0x000f68000c1e1900 */
[----:B------:R-:W5:Y:S01]  /*0a50*/  LDG.E R26, desc[UR8][R12.64+0xc] ;  /* 0x00000c080c1a7981 */ /* 0x000f62000c1e1900 */
[----:B------:R-:W-:Y:S01]  /*0a60*/  IADD3 R11, PT, PT, R11, 0x4, RZ ;  /* 0x000000040b0b7810 */ /* 0x000fe20007ffe0ff */
[----:B---3--:R-:W-:-:S04]  /*0a70*/  FFMA R20, R20, R14, R19 ;  /* 0x0000000e14147223 */ /* 0x008fc80000000013 */
[----:B--2---:R-:W-:-:S04]  /*0a80*/  FFMA R20, R21, R22, R20 ;  /* 0x0000001615147223 */ /* 0x004fc80000000014 */
[----:B----4-:R-:W-:-:S04]  /*0a90*/  FFMA R20, R23, R24, R20 ;  /* 0x0000001817147223 */ /* 0x010fc80000000014 */
[----:B-----5:R-:W-:-:S07]  /*0aa0*/  FFMA R19, R25, R26, R20 ;  /* 0x0000001a19137223 */ /* 0x020fce0000000014 */
.L_x_6:
[----:B------:R-:W-:Y:S05]  /*0ab0*/  @!P0 BRA `(.L_x_4) ;  /* 0x0000000000588947 */ /* 0x000fea0003800000 */
[----:B------:R-:W0:Y:S01]  /*0ac0*/  LDC.64 R12, c[0x0][0x390] ;  /* 0x0000e400ff0c7b82 */ /* 0x000e220000000a00 */
[----:B------:R-:W-:-:S07]  /*0ad0*/  IADD3 R17, PT, PT, R18, R11, RZ ;  /* 0x0000000b12117210 */ /* 0x000fce0007ffe0ff */
[----:B------:R-:W1:Y:S01]  /*0ae0*/  LDC.64 R14, c[0x0][0x388] ;  /* 0x0000e200ff0e7b82 */ /* 0x000e620000000a00 */
[----:B0-----:R-:W-:-:S06]  /*0af0*/  IMAD.WIDE.U32 R12, R17, 0x4, R12 ;  /* 0x00000004110c7825 */ /* 0x001fcc00078e000c */
[----:B------:R-:W2:Y:S01]  /*0b00*/  LDG.E R12, desc[UR8][R12.64] ;  /* 0x000000080c0c7981 */ /* 0x000ea2000c1e1900 */
[----:B-1----:R-:W-:-:S05]  /*0b10*/  IMAD.WIDE.U32 R14, R11, 0x4, R14 ;  /* 0x000000040b0e7825 */ /* 0x002fca00078e000e */
[----:B------:R-:W2:Y:S01]  /*0b20*/  LDG.E R16, desc[UR8][R14.64] ;  /* 0x000000080e107981 */ /* 0x000ea2000c1e1900 */
[----:B------:R-:W-:Y:S01]  /*0b30*/  ISETP.NE.AND P0, PT, R8, 0x1, PT ;  /* 0x000000010800780c */ /* 0x000fe20003f05270 */
[----:B--2---:R-:W-:-:S12]  /*0b40*/  FFMA R19, R16, R12, R19 ;  /* 0x0000000c10137223 */ /* 0x004fd80000000013 */
[----:B------:R-:W-:Y:S05]  /*0b50*/  @!P0 BRA `(.L_x_4) ;  /* 0x0000000000308947 */ /* 0x000fea0003800000 */
[----:B------:R-:W0:Y:S01]  /*0b60*/  LDC.64 R12, c[0x0][0x390] ;  /* 0x0000e400ff0c7b82 */ /* 0x000e220000000a00 */
[----:B------:R-:W-:Y:S02]  /*0b70*/  IADD3 R11, P1, PT, R18, R11, RZ ;  /* 0x0000000b120b7210 */ /* 0x000fe40007f3e0ff */
[----:B------:R-:W-:Y:S02]  /*0b80*/  ISETP.NE.AND P0, PT, R8, 0x2, PT ;  /* 0x000000020800780c */ /* 0x000fe40003f05270 */
[----:B------:R-:W-:-:S11]  /*0b90*/  IADD3.X R16, PT, PT, RZ, RZ, RZ, P1, !PT ;  /* 0x000000ffff107210 */ /* 0x000fd60000ffe4ff */
[----:B------:R-:W2:Y:S01]  /*0ba0*/  @P0 LDG.E R20, desc[UR8][R14.64+0x8] ;  /* 0x000008080e140981 */ /* 0x000ea2000c1e1900 */
[----:B0-----:R-:W-:-:S04]  /*0bb0*/  LEA R12, P1, R11, R12, 0x2 ;  /* 0x0000000c0b0c7211 */ /* 0x001fc800078210ff */
[----:B------:R-:W-:Y:S02]  /*0bc0*/  LEA.HI.X R13, R11, R13, R16, 0x2, P1 ;  /* 0x0000000d0b0d7211 */ /* 0x000fe400008f1410 */
[----:B------:R-:W3:Y:S04]  /*0bd0*/  LDG.E R16, desc[UR8][R14.64+0x4] ;  /* 0x000004080e107981 */ /* 0x000ee8000c1e1900 */
[----:B------:R-:W3:Y:S04]  /*0be0*/  LDG.E R11, desc[UR8][R12.64+0x4] ;  /* 0x000004080c0b7981 */ /* 0x000ee8000c1e1900 */
[----:B------:R-:W2:Y:S01]  /*0bf0*/  @P0 LDG.E R17, desc[UR8][R12.64+0x8] ;  /* 0x000008080c110981 */ /* 0x000ea2000c1e1900 */
[----:B---3--:R-:W-:-:S04]  /*0c00*/  FFMA R19, R16, R11, R19 ;  /* 0x0000000b10137223 */ /* 0x008fc80000000013 */
[----:B--2---:R-:W-:-:S07]  /*0c10*/  @P0 FFMA R19, R20, R17, R19 ;  /* 0x0000001114130223 */ /* 0x004fce0000000013 */
.L_x_4:
[----:B------:R-:W-:Y:S01]  /*0c20*/  HFMA2 R12, -RZ, RZ, 0.96630859375, -0.0022525787353515625 ;  /* 0x3bbb989dff0c7431 */ /* 0x000fe200000001ff */
[----:B------:R-:W-:-:S04]  /*0c30*/  MOV R14, 0x437c0000 ;  /* 0x437c0000000e7802 */ /* 0x000fc80000000f00 */
[----:B------:R-:W-:-:S04]  /*0c40*/  FFMA.SAT R11, R19, -R12, 0.5 ;  /* 0x3f000000130b7423 */ /* 0x000fc8000000280c */
[----:B------:R-:W-:-:S04]  /*0c50*/  FFMA.RM R11, R11, R14, 12582913 ;  /* 0x4b4000010b0b7423 */ /* 0x000fc8000000400e */
[C---:B------:R-:W-:Y:S01]  /*0c60*/  FADD R12, R11.reuse, -12583039 ;  /* 0xcb40007f0b0c7421 */ /* 0x040fe20000000000 */
[----:B------:R-:W-:-:S03]  /*0c70*/  SHF.L.U32 R11, R11, 0x17, RZ ;  /* 0x000000170b0b7819 */ /* 0x000fc600000006ff */
[----:B------:R-:W-:-:S04]  /*0c80*/  FFMA R12, R19, -1.4426950216293334961, -R12 ;  /* 0xbfb8aa3b130c7823 */ /* 0x000fc8000000080c */
[----:B------:R-:W-:-:S06]  /*0c90*/  FFMA R12, R19, -1.925963033500011079e-08, R12 ;  /* 0xb2a57060130c7823 */ /* 0x000fcc000000000c */
[----:B------:R-:W0:Y:S02]  /*0ca0*/  MUFU.EX2 R12, R12 ;  /* 0x0000000c000c7308 */ /* 0x000e240000000800 */
[----:B0-----:R-:W-:-:S05]  /*0cb0*/  FFMA R14, R11, R12, 1 ;  /* 0x3f8000000b0e7423 */ /* 0x001fca000000000c */
[----:B------:R-:W-:-:S04]  /*0cc0*/  IADD3 R11, PT, PT, R14, 0x1800000, RZ ;  /* 0x018000000e0b7810 */ /* 0x000fc80007ffe0ff */
[----:B------:R-:W-:-:S04]  /*0cd0*/  LOP3.LUT R11, R11, 0x7f800000, RZ, 0xc0, !PT ;  /* 0x7f8000000b0b7812 */ /* 0x000fc800078ec0ff */
[----:B------:R-:W-:-:S13]  /*0ce0*/  ISETP.GT.U32.AND P0, PT, R11, 0x1ffffff, PT ;  /* 0x01ffffff0b00780c */ /* 0x000fda0003f04070 */
[----:B------:R-:W-:Y:S05]  /*0cf0*/  @P0 BRA `(.L_x_7) ;  /* 0x0000000000100947 */ /* 0x000fea0003800000 */
[----:B------:R-:W-:Y:S02]  /*0d00*/  MOV R11, R14 ;  /* 0x0000000e000b7202 */ /* 0x000fe40000000f00 */
[----:B------:R-:W-:-:S07]  /*0d10*/  MOV R12, 0xd30 ;  /* 0x00000d30000c7802 */ /* 0x000fce0000000f00 */
[----:B------:R-:W-:Y:S05]  /*0d20*/  CALL.REL.NOINC `($__internal_0_$__cuda_sm20_rcp_rn_f32_slowpath) ;  /* 0x0000000c00587944 */ /* 0x000fea0003c00000 */
[----:B------:R-:W-:Y:S05]  /*0d30*/  BRA `(.L_x_8) ;  /* 0x0000000000107947 */ /* 0x000fea0003800000 */
.L_x_7:
[----:B------:R-:W0:Y:S02]  /*0d40*/  MUFU.RCP R11, R14 ;  /* 0x0000000e000b7308 */ /* 0x000e240000001000 */
[----:B0-----:R-:W-:-:S04]  /*0d50*/  FFMA R12, R14, R11, -1 ;  /* 0xbf8000000e0c7423 */ /* 0x001fc8000000000b */
[----:B------:R-:W-:-:S04]  /*0d60*/  FADD.FTZ R12, -R12, -RZ ;  /* 0x800000ff0c0c7221 */ /* 0x000fc80000010100 */
[----:B------:R-:W-:-:S07]  /*0d70*/  FFMA R11, R11, R12, R11 ;  /* 0x0000000c0b0b7223 */ /* 0x000fce000000000b */
.L_x_8:
[----:B------:R-:W0:Y:S01]  /*0d80*/  LDC.64 R14, c[0x0][0x398] ;  /* 0x0000e600ff0e7b82 */ /* 0x000e220000000a00 */
[----:B------:R-:W-:Y:S01]  /*0d90*/  IADD3 R17, PT, PT, R3, R18, RZ ;  /* 0x0000001203117210 */ /* 0x000fe20007ffe0ff */
[----:B------:R-:W1:Y:S06]  /*0da0*/  LDCU UR4, c[0x0][0x3a4] ;  /* 0x00007480ff0477ac */ /* 0x000e6c0008000800 */
[----:B------:R-:W2:Y:S01]  /*0db0*/  LDC.64 R12, c[0x0][0x390] ;  /* 0x0000e400ff0c7b82 */ /* 0x000ea20000000a00 */
[----:B0-----:R-:W-:-:S06]  /*0dc0*/  IMAD.WIDE.U32 R14, R9, 0x4, R14 ;  /* 0x00000004090e7825 */ /* 0x001fcc00078e000e */
[----:B------:R-:W3:Y:S01]  /*0dd0*/  LDG.E R14, desc[UR8][R14.64] ;  /* 0x000000080e0e7981 */ /* 0x000ee2000c1e1900 */
[----:B--2---:R-:W-:-:S06]  /*0de0*/  IMAD.WIDE R12, R17, 0x4, R12 ;  /* 0x00000004110c7825 */ /* 0x004fcc00078e020c */
[----:B------:R-:W2:Y:S01]  /*0df0*/  LDG.E R12, desc[UR8][R12.64] ;  /* 0x000000080c0c7981 */ /* 0x000ea2000c1e1900 */
[----:B------:R-:W-:-:S04]  /*0e00*/  IADD3 R9, PT, PT, R9, 0x1, RZ ;  /* 0x0000000109097810 */ /* 0x000fc80007ffe0ff */
[----:B-1----:R-:W-:Y:S01]  /*0e10*/  ISETP.NE.AND P0, PT, R9, UR4, PT ;  /* 0x0000000409007c0c */ /* 0x002fe2000bf05270 */
[----:B---3--:R-:W-:-:S04]  /*0e20*/  FADD R11, -R14, R11 ;  /* 0x0000000b0e0b7221 */ /* 0x008fc80000000100 */
[----:B--2---:R-:W-:-:S08]  /*0e30*/  FFMA R2, R11, R12, R2 ;  /* 0x0000000c0b027223 */ /* 0x004fd00000000002 */
[----:B------:R-:W-:Y:S05]  /*0e40*/  @!P0 BRA `(.L_x_0) ;  /* 0x0000000800e48947 */ /* 0x000fea0003800000 */
[----:B------:R-:W-:Y:S05]  /*0e50*/  BRA `(.L_x_9) ;  /* 0xfffffff000cc7947 */ /* 0x000fea000383ffff */
.L_x_1:
[----:B------:R-:W-:Y:S01]  /*0e60*/  HFMA2 R5, -RZ, RZ, 3.7421875, 0 ;  /* 0x437c0000ff057431 */ /* 0x000fe200000001ff */
[----:B------:R-:W-:Y:S01]  /*0e70*/  UISETP.GE.U32.AND UP0, UPT, UR4, 0x8, UPT ;  /* 0x000000080400788c */ /* 0x000fe2000bf06070 */
[----:B------:R-:W-:Y:S01]  /*0e80*/  MOV R16, 0x3f000000 ;  /* 0x3f00000000107802 */ /* 0x000fe20000000f00 */
[----:B------:R-:W-:Y:S01]  /*0e90*/  HFMA2 R2, -RZ, RZ, 0, 0 ;  /* 0x00000000ff027431 */ /* 0x000fe200000001ff */
[----:B------:R-:W-:Y:S01]  /*0ea0*/  MOV R14, RZ ;  /* 0x000000ff000e7202 */ /* 0x000fe20000000f00 */
[----:B------:R-:W-:Y:S02]  /*0eb0*/  ULOP3.LUT UR6, UR4, 0x7, URZ, 0xc0, !UPT ;  /* 0x0000000704067892 */ /* 0x000fe4000f8ec0ff */
[----:B------:R-:W-:-:S04]  /*0ec0*/  FFMA.RM R16, R5, R16, 12582913 ;  /* 0x4b40000105107423 */ /* 0x000fc80000004010 */
[C---:B------:R-:W-:Y:S01]  /*0ed0*/  FADD R15, R16.reuse, -12583039 ;  /* 0xcb40007f100f7421 */ /* 0x040fe20000000000 */
[----:B------:R-:W-:Y:S01]  /*0ee0*/  SHF.L.U32 R16, R16, 0x17, RZ ;  /* 0x0000001710107819 */ /* 0x000fe200000006ff */
[----:B------:R-:W-:Y:S06]  /*0ef0*/  BRA.U !UP0, `(.L_x_10) ;  /* 0x0000000508087547 */ /* 0x000fec000b800000 */
[----:B------:R-:W0:Y:S01]  /*0f00*/  MUFU.EX2 R5, -R15 ;  /* 0x8000000f00057308 */ /* 0x000e220000000800 */
[----:B------:R-:W-:-:S06]  /*0f10*/  ULOP3.LUT UR4, UR4, 0x7ffffff8, URZ, 0xc0, !UPT ;  /* 0x7ffffff804047892 */ /* 0x000fcc000f8ec0ff */
[----:B------:R-:W-:Y:S01]  /*0f20*/  MOV R14, UR4 ;  /* 0x00000004000e7c02 */ /* 0x000fe20008000f00 */
[----:B0-----:R-:W-:-:S05]  /*0f30*/  FFMA R11, R16, R5, 1 ;  /* 0x3f800000100b7423 */ /* 0x001fca0000000005 */
[----:B------:R-:W-:-:S04]  /*0f40*/  IADD3 R2, PT, PT, R11, 0x1800000, RZ ;  /* 0x018000000b027810 */ /* 0x000fc80007ffe0ff */
[----:B------:R-:W-:-:S04]  /*0f50*/  LOP3.LUT R2, R2, 0x7f800000, RZ, 0xc0, !PT ;  /* 0x7f80000002027812 */ /* 0x000fc800078ec0ff */
[----:B------:R-:W-:-:S13]  /*0f60*/  ISETP.GT.U32.AND P0, PT, R2, 0x1ffffff, PT ;  /* 0x01ffffff0200780c */ /* 0x000fda0003f04070 */
[----:B------:R-:W-:Y:S05]  /*0f70*/  @P0 BRA `(.L_x_11) ;  /* 0x0000000000100947 */ /* 0x000fea0003800000 */
[----:B------:R-:W-:-:S07]  /*0f80*/  MOV R12, 0xfa0 ;  /* 0x00000fa0000c7802 */ /* 0x000fce0000000f00 */
[----:B------:R-:W-:Y:S05]  /*0f90*/  CALL.REL.NOINC `($__internal_0_$__cuda_sm20_rcp_rn_f32_slowpath) ;  /* 0x0000000800bc7944 */ /* 0x000fea0003c00000 */
[----:B------:R-:W-:Y:S01]  /*0fa0*/  MOV R17, R11 ;  /* 0x0000000b00117202 */ /* 0x000fe20000000f00 */
[----:B------:R-:W-:Y:S06]  /*0fb0*/  BRA `(.L_x_12) ;  /* 0x0000000000107947 */ /* 0x000fec0003800000 */
.L_x_11:
[----:B------:R-:W0:Y:S02]  /*0fc0*/  MUFU.RCP R2, R11 ;  /* 0x0000000b00027308 */ /* 0x000e240000001000 */
[----:B0-----:R-:W-:-:S04]  /*0fd0*/  FFMA R4, R11, R2, -1 ;  /* 0xbf8000000b047423 */ /* 0x001fc80000000002 */
[----:B------:R-:W-:-:S04]  /*0fe0*/  FADD.FTZ R17, -R4, -RZ ;  /* 0x800000ff04117221 */ /* 0x000fc80000010100 */
[----:B------:R-:W-:-:S07]  /*0ff0*/  FFMA R17, R2, R17, R2 ;  /* 0x0000001102117223 */ /* 0x000fce0000000002 */
.L_x_12:
[----:B------:R-:W-:Y:S01]  /*1000*/  HFMA2 R2, -RZ, RZ, 0, 0 ;  /* 0x00000000ff027431 */ /* 0x000fe200000001ff */
[----:B------:R-:W-:-:S07]  /*1010*/  MOV R21, RZ ;  /* 0x000000ff00157202 */ /* 0x000fce0000000f00 */
.L_x_13:
[----:B------:R-:W0:Y:S08]  /*1020*/  LDC R25, c[0x0][0x3a8] ;  /* 0x0000ea00ff197b82 */ /* 0x000e300000000800 */
[----:B------:R-:W1:Y:S08]  /*1030*/  LDC.64 R18, c[0x0][0x390] ;  /* 0x0000e400ff127b82 */ /* 0x000e700000000a00 */
[----:B------:R-:W2:Y:S01]  /*1040*/  LDC.64 R4, c[0x0][0x398] ;  /* 0x0000e600ff047b82 */ /* 0x000ea20000000a00 */
[----:B0-----:R-:W-:-:S04]  /*1050*/  IMAD R7, R21, R25, R3 ;  /* 0x0000001915077224 */ /* 0x001fc800078e0203 */
[----:B-1----:R-:W-:-:S05]  /*1060*/  IMAD.WIDE R18, R7, 0x4, R18 ;  /* 0x0000000407127825 */ /* 0x002fca00078e0212 */
[----:B------:R0:W3:Y:S01]  /*1070*/  LDG.E R23, desc[UR8][R18.64] ;  /* 0x0000000812177981 */ /* 0x0000e2000c1e1900 */
[----:B------:R-:W-:-:S04]  /*1080*/  IMAD.WIDE R12, R25, 0x4, R18 ;  /* 0x00000004190c7825 */ /* 0x000fc800078e0212 */
[----:B--2---:R-:W-:Y:S01]  /*1090*/  IMAD.WIDE.U32 R4, R21, 0x4, R4 ;  /* 0x0000000415047825 */ /* 0x004fe200078e0004 */
[----:B------:R1:W2:Y:S03]  /*10a0*/  LDG.E R24, desc[UR8][R12.64] ;  /* 0x000000080c187981 */ /* 0x0002a6000c1e1900 */
[C---:B------:R-:W-:Y:S01]  /*10b0*/  IMAD.WIDE R6, R25.reuse, 0x4, R12 ;  /* 0x0000000419067825 */ /* 0x040fe200078e020c */
[----:B------:R-:W4:Y:S04]  /*10c0*/  LDG.E R20, desc[UR8][R4.64] ;  /* 0x0000000804147981 */ /* 0x000f28000c1e1900 */
[----:B------:R-:W5:Y:S01]  /*10d0*/  LDG.E R22, desc[UR8][R4.64+0x4] ;  /* 0x0000040804167981 */ /* 0x000f62000c1e1900 */
[----:B------:R-:W-:-:S03]  /*10e0*/  IMAD.WIDE R8, R25, 0x4, R6 ;  /* 0x0000000419087825 */ /* 0x000fc600078e0206 */
[----:B------:R-:W2:Y:S01]  /*10f0*/  LDG.E R26, desc[UR8][R4.64+0x8] ;  /* 0x00000808041a7981 */ /* 0x000ea2000c1e1900 */
[----:B------:R-:W-:-:S03]  /*1100*/  IMAD.WIDE R10, R25, 0x4, R8 ;  /* 0x00000004190a7825 */ /* 0x000fc600078e0208 */
[----:B------:R1:W2:Y:S04]  /*1110*/  LDG.E R27, desc[UR8][R6.64] ;  /* 0x00000008061b7981 */ /* 0x0002a8000c1e1900 */
[----:B------:R-:W2:Y:S01]  /*1120*/  LDG.E R28, desc[UR8][R4.64+0xc] ;  /* 0x00000c08041c7981 */ /* 0x000ea2000c1e1900 */
[----:B0-----:R-:W-:-:S03]  /*1130*/  IMAD.WIDE R18, R25, 0x4, R10 ;  /* 0x0000000419127825 */ /* 0x001fc600078e020a */
[----:B------:R-:W2:Y:S04]  /*1140*/  LDG.E R8, desc[UR8][R8.64] ;  /* 0x0000000808087981 */ /* 0x000ea8000c1e1900 */
[----:B------:R-:W2:Y:S01]  /*1150*/  LDG.E R29, desc[UR8][R4.64+0x10] ;  /* 0x00001008041d7981 */ /* 0x000ea2000c1e1900 */
[----:B-1----:R-:W-:-:S03]  /*1160*/  IMAD.WIDE R12, R25, 0x4, R18 ;  /* 0x00000004190c7825 */ /* 0x002fc600078e0212 */
[----:B------:R-:W2:Y:S04]  /*1170*/  LDG.E R11, desc[UR8][R10.64] ;  /* 0x000000080a0b7981 */ /* 0x000ea8000c1e1900 */
[----:B------:R-:W2:Y:S04]  /*1180*/  LDG.E R9, desc[UR8][R18.64] ;  /* 0x0000000812097981 */ /* 0x000ea8000c1e1900 */
[----:B------:R-:W2:Y:S01]  /*1190*/  LDG.E R10, desc[UR8][R4.64+0x14] ;  /* 0x00001408040a7981 */ /* 0x000ea2000c1e1900 */
[----:B------:R-:W-:-:S03]  /*11a0*/  IMAD.WIDE R6, R25, 0x4, R12 ;  /* 0x0000000419067825 */ /* 0x000fc600078e020c */
[----:B------:R-:W2:Y:S04]  /*11b0*/  LDG.E R18, desc[UR8][R4.64+0x18] ;  /* 0x0000180804127981 */ /* 0x000ea8000c1e1900 */
[----:B------:R0:W2:Y:S04]  /*11c0*/  LDG.E R19, desc[UR8][R4.64+0x1c] ;  /* 0x00001c0804137981 */ /* 0x0000a8000c1e1900 */
[----:B------:R-:W2:Y:S04]  /*11d0*/  LDG.E R6, desc[UR8][R6.64] ;  /* 0x0000000806067981 */ /* 0x000ea8000c1e1900 */
[----:B------:R-:W2:Y:S01]  /*11e0*/  LDG.E R4, desc[UR8][R12.64] ;  /* 0x000000080c047981 */ /* 0x000ea2000c1e1900 */
[----:B------:R-:W-:-:S04]  /*11f0*/  IADD3 R21, PT, PT, R21, 0x8, RZ ;  /* 0x0000000815157810 */ /* 0x000fc80007ffe0ff */
[----:B------:R-:W-:Y:S01]  /*1200*/  ISETP.NE.AND P0, PT, R21, R14, PT ;  /* 0x0000000e1500720c */ /* 0x000fe20003f05270 */
[----:B----4-:R-:W-:-:S04]  /*1210*/  FADD R25, -R20, R17 ;  /* 0x0000001114197221 */ /* 0x010fc80000000100 */
[----:B---3--:R-:W-:Y:S01]  /*1220*/  FFMA R23, R25, R23, R2 ;  /* 0x0000001719177223 */ /* 0x008fe20000000002 */
[----:B-----5:R-:W-:-:S04]  /*1230*/  FADD R22, -R22, R17 ;  /* 0x0000001116167221 */ /* 0x020fc80000000100 */
[----:B--2---:R-:W-:Y:S01]  /*1240*/  FFMA R22, R22, R24, R23 ;  /* 0x0000001816167223 */ /* 0x004fe20000000017 */
[----:B------:R-:W-:-:S04]  /*1250*/  FADD R23, -R26, R17 ;  /* 0x000000111a177221 */ /* 0x000fc80000000100 */
[----:B------:R-:W-:Y:S01]  /*1260*/  FFMA R23, R23, R27, R22 ;  /* 0x0000001b17177223 */ /* 0x000fe20000000016 */
[----:B------:R-:W-:-:S04]  /*1270*/  FADD R28, -R28, R17 ;  /* 0x000000111c1c7221 */ /* 0x000fc80000000100 */
[----:B------:R-:W-:Y:S01]  /*1280*/  FFMA R8, R28, R8, R23 ;  /* 0x000000081c087223 */ /* 0x000fe20000000017 */
[----:B------:R-:W-:-:S04]  /*1290*/  FADD R29, -R29, R17 ;  /* 0x000000111d1d7221 */ /* 0x000fc80000000100 */
[----:B------:R-:W-:Y:S01]  /*12a0*/  FFMA R8, R29, R11, R8 ;  /* 0x0000000b1d087223 */ /* 0x000fe20000000008 */
[----:B0-----:R-:W-:-:S04]  /*12b0*/  FADD R5, -R10, R17 ;  /* 0x000000110a057221 */ /* 0x001fc80000000100 */
[----:B------:R-:W-:Y:S01]  /*12c0*/  FFMA R5, R5, R9, R8 ;  /* 0x0000000905057223 */ /* 0x000fe20000000008 */
[--C-:B------:R-:W-:Y:S01]  /*12d0*/  FADD R18, -R18, R17.reuse ;  /* 0x0000001112127221 */ /* 0x100fe20000000100 */
[----:B------:R-:W-:-:S03]  /*12e0*/  FADD R2, -R19, R17 ;  /* 0x0000001113027221 */ /* 0x000fc60000000100 */
[----:B------:R-:W-:-:S04]  /*12f0*/  FFMA R5, R18, R4, R5 ;  /* 0x0000000412057223 */ /* 0x000fc80000000005 */
[----:B------:R-:W-:Y:S01]  /*1300*/  FFMA R2, R2, R6, R5 ;  /* 0x0000000602027223 */ /* 0x000fe20000000005 */
[----:B------:R-:W-:Y:S06]  /*1310*/  @P0 BRA `(.L_x_13) ;  /* 0xfffffffc00400947 */ /* 0x000fec000383ffff */
.L_x_10:
[----:B------:R-:W-:-:S09]  /*1320*/  UISETP.NE.AND UP0, UPT, UR6, URZ, UPT ;  /* 0x000000ff0600728c */ /* 0x000fd2000bf05270 */
[----:B------:R-:W-:Y:S05]  /*1330*/  BRA.U !UP0, `(.L_x_0) ;  /* 0x0000000508a87547 */ /* 0x000fea000b800000 */
[----:B------:R-:W0:Y:S01]  /*1340*/  LDCU UR4, c[0x0][0x3a4] ;  /* 0x00007480ff0477ac */ /* 0x000e220008000800 */
[----:B------:R-:W-:Y:S02]  /*1350*/  UISETP.GE.U32.AND UP0, UPT, UR6, 0x4, UPT ;  /* 0x000000040600788c */ /* 0x000fe4000bf06070 */
[----:B0-----:R-:W-:-:S07]  /*1360*/  ULOP3.LUT UR4, UR4, 0x3, URZ, 0xc0, !UPT ;  /* 0x0000000304047892 */ /* 0x001fce000f8ec0ff */
[----:B------:R-:W-:Y:S05]  /*1370*/  BRA.U !UP0, `(.L_x_14) ;  /* 0x0000000108a07547 */ /* 0x000fea000b800000 */
[----:B------:R-:W0:Y:S02]  /*1380*/  MUFU.EX2 R5, -R15 ;  /* 0x8000000f00057308 */ /* 0x000e240000000800 */
        /* <DEDUP_REMOVED lines=9> */
.L_x_15:
[----:B------:R-:W0:Y:S02]  /*1420*/  MUFU.RCP R8, R11 ;  /* 0x0000000b00087308 */ /* 0x000e240000001000 */
[----:B0-----:R-:W-:-:S04]  /*1430*/  FFMA R4, R11, R8, -1 ;  /* 0xbf8000000b047423 */ /* 0x001fc80000000008 */
[----:B------:R-:W-:-:S04]  /*1440*/  FADD.FTZ R5, -R4, -RZ ;  /* 0x800000ff04057221 */ /* 0x000fc80000010100 */
[----:B------:R-:W-:-:S07]  /*1450*/  FFMA R8, R8, R5, R8 ;  /* 0x0000000508087223 */ /* 0x000fce0000000008 */
.L_x_16:
[----:B------:R-:W0:Y:S08]  /*1460*/  LDC R11, c[0x0][0x3a8] ;  /* 0x0000ea00ff0b7b82 */ /* 0x000e300000000800 */
[----:B------:R-:W1:Y:S08]  /*1470*/  LDC.64 R18, c[0x0][0x390] ;  /* 0x0000e400ff127b82 */ /* 0x000e700000000a00 */
[----:B------:R-:W2:Y:S01]  /*1480*/  LDC.64 R4, c[0x0][0x398] ;  /* 0x0000e600ff047b82 */ /* 0x000ea20000000a00 */
[----:B0-----:R-:W-:-:S04]  /*1490*/  IMAD R7, R14, R11, R3 ;  /* 0x0000000b0e077224 */ /* 0x001fc800078e0203 */
[----:B-1----:R-:W-:-:S04]  /*14a0*/  IMAD.WIDE R18, R7, 0x4, R18 ;  /* 0x0000000407127825 */ /* 0x002fc800078e0212 */
[----:B--2---:R-:W-:-:S04]  /*14b0*/  IMAD.WIDE.U32 R4, R14, 0x4, R4 ;  /* 0x000000040e047825 */ /* 0x004fc800078e0004 */
[C---:B------:R-:W-:Y:S01]  /*14c0*/  IMAD.WIDE R12, R11.reuse, 0x4, R18 ;  /* 0x000000040b0c7825 */ /* 0x040fe200078e0212 */
[----:B------:R-:W2:Y:S04]  /*14d0*/  LDG.E R9, desc[UR8][R4.64] ;  /* 0x0000000804097981 */ /* 0x000ea8000c1e1900 */
[----:B------:R-:W3:Y:S01]  /*14e0*/  LDG.E R18, desc[UR8][R18.64] ;  /* 0x0000000812127981 */ /* 0x000ee2000c1e1900 */
[----:B------:R-:W-:-:S03]  /*14f0*/  IMAD.WIDE R6, R11, 0x4, R12 ;  /* 0x000000040b067825 */ /* 0x000fc600078e020c */
[----:B------:R-:W4:Y:S04]  /*1500*/  LDG.E R17, desc[UR8][R4.64+0x4] ;  /* 0x0000040804117981 */ /* 0x000f28000c1e1900 */
[----:B------:R-:W5:Y:S01]  /*1510*/  LDG.E R12, desc[UR8][R12.64] ;  /* 0x000000080c0c7981 */ /* 0x000f62000c1e1900 */
[----:B------:R-:W-:-:S03]  /*1520*/  IMAD.WIDE R10, R11, 0x4, R6 ;  /* 0x000000040b0a7825 */ /* 0x000fc600078e0206 */
[----:B------:R-:W5:Y:S04]  /*1530*/  LDG.E R21, desc[UR8][R4.64+0x8] ;  /* 0x0000080804157981 */ /* 0x000f68000c1e1900 */
[----:B------:R-:W5:Y:S04]  /*1540*/  LDG.E R23, desc[UR8][R4.64+0xc] ;  /* 0x00000c0804177981 */ /* 0x000f68000c1e1900 */
[----:B------:R-:W5:Y:S04]  /*1550*/  LDG.E R6, desc[UR8][R6.64] ;  /* 0x0000000806067981 */ /* 0x000f68000c1e1900 */
[----:B------:R-:W5:Y:S01]  /*1560*/  LDG.E R10, desc[UR8][R10.64] ;  /* 0x000000080a0a7981 */ /* 0x000f62000c1e1900 */
[----:B------:R-:W-:Y:S01]  /*1570*/  IADD3 R14, PT, PT, R14, 0x4, RZ ;  /* 0x000000040e0e7810 */ /* 0x000fe20007ffe0ff */
[----:B--2---:R-:W-:-:S04]  /*1580*/  FADD R9, -R9, R8 ;  /* 0x0000000809097221 */ /* 0x004fc80000000100 */
[----:B---3--:R-:W-:Y:S01]  /*1590*/  FFMA R9, R9, R18, R2 ;  /* 0x0000001209097223 */ /* 0x008fe20000000002 */
[----:B----4-:R-:W-:-:S04]  /*15a0*/  FADD R2, -R17, R8 ;  /* 0x0000000811027221 */ /* 0x010fc80000000100 */
[----:B-----5:R-:W-:Y:S01]  /*15b0*/  FFMA R2, R2, R12, R9 ;  /* 0x0000000c02027223 */ /* 0x020fe20000000009 */
[--C-:B------:R-:W-:Y:S01]  /*15c0*/  FADD R21, -R21, R8.reuse ;  /* 0x0000000815157221 */ /* 0x100fe20000000100 */
[----:B------:R-:W-:-:S03]  /*15d0*/  FADD R23, -R23, R8 ;  /* 0x0000000817177221 */ /* 0x000fc60000000100 */
[----:B------:R-:W-:-:S04]  /*15e0*/  FFMA R2, R21, R6, R2 ;  /* 0x0000000615027223 */ /* 0x000fc80000000002 */
[----:B------:R-:W-:-:S07]  /*15f0*/  FFMA R2, R23, R10, R2 ;  /* 0x0000000a17027223 */ /* 0x000fce0000000002 */
.L_x_14:
[----:B------:R-:W-:-:S09]  /*1600*/  UISETP.NE.AND UP0, UPT, UR4, URZ, UPT ;  /* 0x000000ff0400728c */ /* 0x000fd2000bf05270 */
[----:B------:R-:W-:Y:S05]  /*1610*/  BRA.U !UP0, `(.L_x_0) ;  /* 0x0000000108f07547 */ /* 0x000fea000b800000 */
[----:B------:R-:W-:-:S09]  /*1620*/  UISETP.NE.AND UP0, UPT, UR4, 0x1, UPT ;  /* 0x000000010400788c */ /* 0x000fd2000bf05270 */
        /* <DEDUP_REMOVED lines=11> */
.L_x_18:
[----:B------:R-:W0:Y:S02]  /*16e0*/  MUFU.RCP R10, R11 ;  /* 0x0000000b000a7308 */ /* 0x000e240000001000 */
[----:B0-----:R-:W-:-:S04]  /*16f0*/  FFMA R4, R11, R10, -1 ;  /* 0xbf8000000b047423 */ /* 0x001fc8000000000a */
[----:B------:R-:W-:-:S04]  /*1700*/  FADD.FTZ R5, -R4, -RZ ;  /* 0x800000ff04057221 */ /* 0x000fc80000010100 */
[----:B------:R-:W-:-:S07]  /*1710*/  FFMA R10, R10, R5, R10 ;  /* 0x000000050a0a7223 */ /* 0x000fce000000000a */
.L_x_19:
[----:B------:R-:W0:Y:S08]  /*1720*/  LDC R9, c[0x0][0x3a8] ;  /* 0x0000ea00ff097b82 */ /* 0x000e300000000800 */
[----:B------:R-:W1:Y:S08]  /*1730*/  LDC.64 R4, c[0x0][0x398] ;  /* 0x0000e600ff047b82 */ /* 0x000e700000000a00 */
[----:B------:R-:W2:Y:S01]  /*1740*/  LDC.64 R6, c[0x0][0x390] ;  /* 0x0000e400ff067b82 */ /* 0x000ea20000000a00 */
[----:B0-----:R-:W-:-:S02]  /*1750*/  IMAD R11, R14, R9, R3 ;  /* 0x000000090e0b7224 */ /* 0x001fc400078e0203 */
[----:B-1----:R-:W-:-:S05]  /*1760*/  IMAD.WIDE.U32 R4, R14, 0x4, R4 ;  /* 0x000000040e047825 */ /* 0x002fca00078e0004 */
[----:B------:R-:W3:Y:S01]  /*1770*/  LDG.E R13, desc[UR8][R4.64+0x4] ;  /* 0x00000408040d7981 */ /* 0x000ee2000c1e1900 */
[----:B--2---:R-:W-:-:S03]  /*1780*/  IMAD.WIDE R6, R11, 0x4, R6 ;  /* 0x000000040b067825 */ /* 0x004fc600078e0206 */
[----:B------:R-:W2:Y:S01]  /*1790*/  LDG.E R11, desc[UR8][R4.64] ;  /* 0x00000008040b7981 */ /* 0x000ea2000c1e1900 */
[----:B------:R-:W-:-:S03]  /*17a0*/  IMAD.WIDE R8, R9, 0x4, R6 ;  /* 0x0000000409087825 */ /* 0x000fc600078e0206 */
[----:B------:R-:W4:Y:S04]  /*17b0*/  LDG.E R6, desc[UR8][R6.64] ;  /* 0x0000000806067981 */ /* 0x000f28000c1e1900 */
[----:B------:R-:W5:Y:S01]  /*17c0*/  LDG.E R8, desc[UR8][R8.64] ;  /* 0x0000000808087981 */ /* 0x000f62000c1e1900 */
[----:B------:R-:W-:Y:S01]  /*17d0*/  IADD3 R14, PT, PT, R14, 0x2, RZ ;  /* 0x000000020e0e7810 */ /* 0x000fe20007ffe0ff */
[--C-:B---3--:R-:W-:Y:S01]  /*17e0*/  FADD R13, -R13, R10.reuse ;  /* 0x0000000a0d0d7221 */ /* 0x108fe20000000100 */
[----:B--2---:R-:W-:-:S04]  /*17f0*/  FADD R11, -R11, R10 ;  /* 0x0000000a0b0b7221 */ /* 0x004fc80000000100 */
[----:B----4-:R-:W-:-:S04]  /*1800*/  FFMA R2, R11, R6, R2 ;  /* 0x000000060b027223 */ /* 0x010fc80000000002 */
[----:B-----5:R-:W-:-:S07]  /*1810*/  FFMA R2, R13, R8, R2 ;  /* 0x000000080d027223 */ /* 0x020fce0000000002 */
.L_x_17:
[----:B------:R-:W0:Y:S02]  /*1820*/  LDCU UR5, c[0x0][0x3a4] ;  /* 0x00007480ff0577ac */ /* 0x000e240008000800 */
[----:B0-----:R-:W-:-:S04]  /*1830*/  ULOP3.LUT UR5, UR5, 0x1, URZ, 0xc0, !UPT ;  /* 0x0000000105057892 */ /* 0x001fc8000f8ec0ff */
[----:B------:R-:W-:-:S09]  /*1840*/  UISETP.NE.U32.AND UP0, UPT, UR5, 0x1, UPT ;  /* 0x000000010500788c */ /* 0x000fd2000bf05070 */
[----:B------:R-:W-:Y:S05]  /*1850*/  BRA.U UP0, `(.L_x_0) ;  /* 0x0000000100607547 */ /* 0x000fea000b800000 */
        /* <DEDUP_REMOVED lines=10> */
.L_x_20:
[----:B------:R-:W0:Y:S02]  /*1900*/  MUFU.RCP R8, R11 ;  /* 0x0000000b00087308 */ /* 0x000e240000001000 */
[----:B0-----:R-:W-:-:S04]  /*1910*/  FFMA R4, R11, R8, -1 ;  /* 0xbf8000000b047423 */ /* 0x001fc80000000008 */
[----:B------:R-:W-:-:S04]  /*1920*/  FADD.FTZ R5, -R4, -RZ ;  /* 0x800000ff04057221 */ /* 0x000fc80000010100 */
[----:B------:R-:W-:-:S07]  /*1930*/  FFMA R8, R8, R5, R8 ;  /* 0x0000000508087223 */ /* 0x000fce0000000008 */
.L_x_21:
[----:B------:R-:W0:Y:S01]  /*1940*/  LDC.64 R4, c[0x0][0x398] ;  /* 0x0000e600ff047b82 */ /* 0x000e220000000a00 */
[----:B------:R-:W1:Y:S07]  /*1950*/  LDCU UR5, c[0x0][0x3a8] ;  /* 0x00007500ff0577ac */ /* 0x000e6e0008000800 */
[----:B------:R-:W2:Y:S01]  /*1960*/  LDC.64 R6, c[0x0][0x390] ;  /* 0x0000e400ff067b82 */ /* 0x000ea20000000a00 */
[C---:B-1----:R-:W-:Y:S02]  /*1970*/  IMAD R3, R14.reuse, UR5, R3 ;  /* 0x000000050e037c24 */ /* 0x042fe4000f8e0203 */
[----:B0-----:R-:W-:-:S06]  /*1980*/  IMAD.WIDE.U32 R14, R14, 0x4, R4 ;  /* 0x000000040e0e7825 */ /* 0x001fcc00078e0004 */
[----:B------:R-:W3:Y:S01]  /*1990*/  LDG.E R15, desc[UR8][R14.64] ;  /* 0x000000080e0f7981 */ /* 0x000ee2000c1e1900 */
[----:B--2---:R-:W-:-:S06]  /*19a0*/  IMAD.WIDE R4, R3, 0x4, R6 ;  /* 0x0000000403047825 */ /* 0x004fcc00078e0206 */
[----:B------:R-:W2:Y:S01]  /*19b0*/  LDG.E R4, desc[UR8][R4.64] ;  /* 0x0000000804047981 */ /* 0x000ea2000c1e1900 */
[----:B---3--:R-:W-:-:S04]  /*19c0*/  FADD R3, -R15, R8 ;  /* 0x000000080f037221 */ /* 0x008fc80000000100 */
[----:B--2---:R-:W-:-:S07]  /*19d0*/  FFMA R2, R3, R4, R2 ;  /* 0x0000000403027223 */ /* 0x004fce0000000002 */
.L_x_0:
[----:B------:R-:W0:Y:S01]  /*19e0*/  LDC.64 R4, c[0x0][0x388] ;  /* 0x0000e200ff047b82 */ /* 0x000e220000000a00 */
[----:B------:R-:W1:Y:S07]  /*19f0*/  LDCU UR5, c[0x0][0x3ac] ;  /* 0x00007580ff0577ac */ /* 0x000e6e0008000800 */
[----:B------:R-:W2:Y:S01]  /*1a00*/  LDC.64 R6, c[0x0][0x380] ;  /* 0x0000e000ff067b82 */ /* 0x000ea20000000a00 */
[----:B-1----:R-:W-:Y:S01]  /*1a10*/  IADD3 R3, PT, PT, R0, UR5, RZ ;  /* 0x0000000500037c10 */ /* 0x002fe2000fffe0ff */
[----:B------:R-:W1:Y:S04]  /*1a20*/  LDCU UR5, c[0x0][0x3a0] ;  /* 0x00007400ff0577ac */ /* 0x000e680008000800 */
[----:B0-----:R-:W-:-:S06]  /*1a30*/  IMAD.WIDE R4, R3, 0x4, R4 ;  /* 0x0000000403047825 */ /* 0x001fcc00078e0204 */
[----:B------:R-:W1:Y:S01]  /*1a40*/  LDG.E R5, desc[UR8][R4.64] ;  /* 0x0000000804057981 */ /* 0x000e62000c1e1900 */
[----:B--2---:R-:W-:-:S04]  /*1a50*/  IMAD.WIDE R6, R0, 0x4, R6 ;  /* 0x0000000400067825 */ /* 0x004fc800078e0206 */
[----:B-1----:R-:W-:-:S05]  /*1a60*/  FFMA R3, -R2, UR5, R5 ;  /* 0x0000000502037c23 */ /* 0x002fca0008000105 */
[----:B------:R-:W-:Y:S01]  /*1a70*/  STG.E desc[UR8][R6.64], R3 ;  /* 0x0000000306007986 */ /* 0x000fe2000c101908 */
[----:B------:R-:W-:Y:S05]  /*1a80*/  EXIT ;  /* 0x000000000000794d */ /* 0x000fea0003800000 */
        .weak           $__internal_0_$__cuda_sm20_rcp_rn_f32_slowpath
        .type           $__internal_0_$__cuda_sm20_rcp_rn_f32_slowpath,@function
        .size           $__internal_0_$__cuda_sm20_rcp_rn_f32_slowpath,(.L_x_27 - $__internal_0_$__cuda_sm20_rcp_rn_f32_slowpath)
$__internal_0_$__cuda_sm20_rcp_rn_f32_slowpath:
[----:B------:R-:W-:-:S04]  /*1a90*/  SHF.L.U32 R13, R11, 0x1, RZ ;  /* 0x000000010b0d7819 */ /* 0x000fc800000006ff */
[----:B------:R-:W-:-:S04]  /*1aa0*/  SHF.R.U32.HI R13, RZ, 0x18, R13 ;  /* 0x00000018ff0d7819 */ /* 0x000fc8000001160d */
[----:B------:R-:W-:-:S13]  /*1ab0*/  ISETP.NE.U32.AND P0, PT, R13, RZ, PT ;  /* 0x000000ff0d00720c */ /* 0x000fda0003f05070 */
[----:B------:R-:W-:Y:S05]  /*1ac0*/  @P0 BRA `(.L_x_22) ;  /* 0x00000000002c0947 */ /* 0x000fea0003800000 */
[----:B------:R-:W-:-:S04]  /*1ad0*/  SHF.L.U32 R13, R11, 0x1, RZ ;  /* 0x000000010b0d7819 */ /* 0x000fc800000006ff */
[----:B------:R-:W-:-:S13]  /*1ae0*/  ISETP.NE.AND P0, PT, R13, RZ, PT ;  /* 0x000000ff0d00720c */ /* 0x000fda0003f05270 */
[----:B------:R2:W3:Y:S01]  /*1af0*/  @!P0 MUFU.RCP R13, R11 ;  /* 0x0000000b000d8308 */ /* 0x0004e20000001000 */
[----:B------:R-:W-:Y:S05]  /*1b00*/  @!P0 BRA `(.L_x_23) ;  /* 0x0000000000a48947 */ /* 0x000fea0003800000 */
[----:B------:R-:W-:-:S04]  /*1b10*/  FFMA R17, R11, 1.84467440737095516160e+19, RZ ;  /* 0x5f8000000b117823 */ /* 0x000fc800000000ff */
[----:B------:R-:W2:Y:S02]  /*1b20*/  MUFU.RCP R20, R17 ;  /* 0x0000001100147308 */ /* 0x000ea40000001000 */
[----:B--2---:R-:W-:-:S04]  /*1b30*/  FFMA R11, R17, R20, -1 ;  /* 0xbf800000110b7423 */ /* 0x004fc80000000014 */
[----:B------:R-:W-:-:S04]  /*1b40*/  FADD.FTZ R11, -R11, -RZ ;  /* 0x800000ff0b0b7221 */ /* 0x000fc80000010100 */
[----:B------:R-:W-:-:S04]  /*1b50*/  FFMA R11, R20, R11, R20 ;  /* 0x0000000b140b7223 */ /* 0x000fc80000000014 */
[----:B---3--:R-:W-:Y:S01]  /*1b60*/  FFMA R13, R11, 1.84467440737095516160e+19, RZ ;  /* 0x5f8000000b0d7823 */ /* 0x008fe200000000ff */
[----:B------:R-:W-:Y:S06]  /*1b70*/  BRA `(.L_x_23) ;  /* 0x0000000000887947 */ /* 0x000fec0003800000 */
.L_x_22:
[----:B------:R-:W-:-:S04]  /*1b80*/  IADD3 R17, PT, PT, R13, -0xfd, RZ ;  /* 0xffffff030d117810 */ /* 0x000fc80007ffe0ff */
[----:B------:R-:W-:-:S13]  /*1b90*/  ISETP.GT.U32.AND P0, PT, R17, 0x1, PT ;  /* 0x000000011100780c */ /* 0x000fda0003f04070 */
[----:B------:R-:W-:Y:S05]  /*1ba0*/  @P0 BRA `(.L_x_24) ;  /* 0x0000000000780947 */ /* 0x000fea0003800000 */
[----:B------:R-:W-:Y:S01]  /*1bb0*/  LOP3.LUT R19, R11, 0x7fffff, RZ, 0xc0, !PT ;  /* 0x007fffff0b137812 */ /* 0x000fe200078ec0ff */
[----:B------:R-:W-:Y:S01]  /*1bc0*/  HFMA2 R24, -RZ, RZ, 0, 1.78813934326171875e-07 ;  /* 0x00000003ff187431 */ /* 0x000fe200000001ff */
[----:B------:R-:W-:Y:S02]  /*1bd0*/  IADD3 R13, PT, PT, R13, -0xfc, RZ ;  /* 0xffffff040d0d7810 */ /* 0x000fe40007ffe0ff */
[----:B------:R-:W-:-:S04]  /*1be0*/  LOP3.LUT R19, R19, 0x3f800000, RZ, 0xfc, !PT ;  /* 0x3f80000013137812 */ /* 0x000fc800078efcff */
[----:B------:R-:W0:Y:S01]  /*1bf0*/  MUFU.RCP R20, R19 ;  /* 0x0000001300147308 */ /* 0x000e220000001000 */
[----:B------:R-:W-:Y:S01]  /*1c00*/  SHF.L.U32 R23, R24, R17, RZ ;  /* 0x0000001118177219 */ /* 0x000fe200000006ff */
[----:B0-----:R-:W-:-:S04]  /*1c10*/  FFMA R21, R19, R20, -1 ;  /* 0xbf80000013157423 */ /* 0x001fc80000000014 */
[----:B------:R-:W-:-:S04]  /*1c20*/  FADD.FTZ R21, -R21, -RZ ;  /* 0x800000ff15157221 */ /* 0x000fc80000010100 */
[CCC-:B------:R-:W-:Y:S01]  /*1c30*/  FFMA.RM R22, R20.reuse, R21.reuse, R20.reuse ;  /* 0x0000001514167223 */ /* 0x1c0fe20000004014 */
[----:B------:R-:W-:-:S04]  /*1c40*/  FFMA.RP R21, R20, R21, R20 ;  /* 0x0000001514157223 */ /* 0x000fc80000008014 */
[C---:B------:R-:W-:Y:S02]  /*1c50*/  LOP3.LUT R20, R22.reuse, 0x7fffff, RZ, 0xc0, !PT ;  /* 0x007fffff16147812 */ /* 0x040fe400078ec0ff */
[----:B------:R-:W-:Y:S02]  /*1c60*/  FSETP.NEU.FTZ.AND P0, PT, R22, R21, PT ;  /* 0x000000151600720b */ /* 0x000fe40003f1d000 */
[----:B------:R-:W-:Y:S02]  /*1c70*/  LOP3.LUT R20, R20, 0x800000, RZ, 0xfc, !PT ;  /* 0x0080000014147812 */ /* 0x000fe400078efcff */
[----:B------:R-:W-:Y:S02]  /*1c80*/  SEL R21, RZ, 0xffffffff, !P0 ;  /* 0xffffffffff157807 */ /* 0x000fe40004000000 */
[----:B------:R-:W-:Y:S02]  /*1c90*/  LOP3.LUT R22, R23, R20, RZ, 0xc0, !PT ;  /* 0x0000001417167212 */ /* 0x000fe400078ec0ff */
[----:B------:R-:W-:-:S02]  /*1ca0*/  IADD3 R21, PT, PT, -R21, RZ, RZ ;  /* 0x000000ff15157210 */ /* 0x000fc40007ffe1ff */
[-C--:B------:R-:W-:Y:S02]  /*1cb0*/  SHF.R.U32.HI R22, RZ, R17.reuse, R22 ;  /* 0x00000011ff167219 */ /* 0x080fe40000011616 */
[--C-:B------:R-:W-:Y:S02]  /*1cc0*/  LOP3.LUT P1, RZ, R21, R17, R20.reuse, 0xf8, !PT ;  /* 0x0000001115ff7212 */ /* 0x100fe4000782f814 */
[C---:B------:R-:W-:Y:S02]  /*1cd0*/  LOP3.LUT P0, RZ, R22.reuse, 0x1, RZ, 0xc0, !PT ;  /* 0x0000000116ff7812 */ /* 0x040fe4000780c0ff */
[----:B------:R-:W-:Y:S02]  /*1ce0*/  LOP3.LUT P2, RZ, R22, 0x2, RZ, 0xc0, !PT ;  /* 0x0000000216ff7812 */ /* 0x000fe4000784c0ff */
[----:B------:R-:W-:Y:S02]  /*1cf0*/  SHF.R.U32.HI R20, RZ, R13, R20 ;  /* 0x0000000dff147219 */ /* 0x000fe40000011614 */
[----:B------:R-:W-:-:S02]  /*1d00*/  PLOP3.LUT P0, PT, P0, P1, P2, 0xe0, 0x0 ;  /* 0x000000000000781c */ /* 0x000fc40000703c20 */
[----:B------:R-:W-:Y:S02]  /*1d10*/  LOP3.LUT P1, RZ, R11, 0x7fffff, RZ, 0xc0, !PT ;  /* 0x007fffff0bff7812 */ /* 0x000fe4000782c0ff */
[----:B------:R-:W-:-:S04]  /*1d20*/  SEL R17, RZ, 0x1, !P0 ;  /* 0x00000001ff117807 */ /* 0x000fc80004000000 */
[----:B------:R-:W-:-:S04]  /*1d30*/  IADD3 R17, PT, PT, -R17, RZ, RZ ;  /* 0x000000ff11117210 */ /* 0x000fc80007ffe1ff */
[----:B------:R-:W-:-:S13]  /*1d40*/  ISETP.GE.AND P0, PT, R17, RZ, PT ;  /* 0x000000ff1100720c */ /* 0x000fda0003f06270 */
[----:B------:R-:W-:-:S04]  /*1d50*/  @!P0 IADD3 R20, PT, PT, R20, 0x1, RZ ;  /* 0x0000000114148810 */ /* 0x000fc80007ffe0ff */
[----:B------:R-:W-:-:S04]  /*1d60*/  @!P1 SHF.L.U32 R20, R20, 0x1, RZ ;  /* 0x0000000114149819 */ /* 0x000fc800000006ff */
[----:B------:R-:W-:Y:S01]  /*1d70*/  LOP3.LUT R13, R20, 0x80000000, R11, 0xf8, !PT ;  /* 0x80000000140d7812 */ /* 0x000fe200078ef80b */
[----:B------:R-:W-:Y:S06]  /*1d80*/  BRA `(.L_x_23) ;  /* 0x0000000000047947 */ /* 0x000fec0003800000 */
.L_x_24:
[----:B------:R0:W1:Y:S02]  /*1d90*/  MUFU.RCP R13, R11 ;  /* 0x0000000b000d7308 */ /* 0x0000640000001000 */
.L_x_23:
[----:B0123--:R-:W-:Y:S02]  /*1da0*/  MOV R11, R13 ;  /* 0x0000000d000b7202 */ /* 0x00ffe40000000f00 */
[----:B------:R-:W-:-:S04]  /*1db0*/  MOV R13, 0x0 ;  /* 0x00000000000d7802 */ /* 0x000fc80000000f00 */
[----:B------:R-:W-:Y:S05]  /*1dc0*/  RET.REL.NODEC R12 `(_Z7kernel2PfS_S_S_fiiii) ;  /* 0xffffffe00c8c7950 */ /* 0x000fea0003c3ffff */
.L_x_25:
[----:B------:R-:W-:-:S00]  /*1dd0*/  BRA `(.L_x_25) ;  /* 0xfffffffc00fc7947 */ /* 0x000fc0000383ffff */
[----:B------:R-:W-:-:S00]  /*1de0*/  NOP ;  /* 0x0000000000007918 */ /* 0x000fc00000000000 */
        /* <DEDUP_REMOVED lines=9> */
.L_x_27:


//--------------------- .text._Z7kernel1PfS_i     --------------------------
	.section	.text._Z7kernel1PfS_i,"ax",@progbits
	.align	128
        .global         _Z7kernel1PfS_i
        .type           _Z7kernel1PfS_i,@function
        .size           _Z7kernel1PfS_i,(.L_x_29 - _Z7kernel1PfS_i)
        .other          _Z7kernel1PfS_i,@"STO_CUDA_ENTRY STV_DEFAULT"
_Z7kernel1PfS_i:
.text._Z7kernel1PfS_i:
        /* <DEDUP_REMOVED lines=8> */
[----:B------:R-:W0:Y:S01]  /*0080*/  LDC.64 R2, c[0x0][0x380] ;  /* 0x0000e000ff027b82 */ /* 0x000e220000000a00 */
[----:B------:R-:W1:Y:S07]  /*0090*/  LDCU.64 UR4, c[0x0][0x358] ;  /* 0x00006b00ff0477ac */ /* 0x000e6e0008000a00 */
[----:B------:R-:W2:Y:S01]  /*00a0*/  LDC.64 R4, c[0x0][0x388] ;  /* 0x0000e200ff047b82 */ /* 0x000ea20000000a00 */
[----:B0-----:R-:W-:-:S06]  /*00b0*/  IMAD.WIDE R2, R7, 0x4, R2 ;  /* 0x0000000407027825 */ /* 0x001fcc00078e0202 */
[----:B-1----:R-:W3:Y:S01]  /*00c0*/  LDG.E R3, desc[UR4][R2.64] ;  /* 0x0000000402037981 */ /* 0x002ee2000c1e1900 */
[----:B--2---:R-:W-:-:S05]  /*00d0*/  IMAD.WIDE R4, R7, 0x4, R4 ;  /* 0x0000000407047825 */ /* 0x004fca00078e0204 */
[----:B---3--:R-:W-:Y:S01]  /*00e0*/  STG.E desc[UR4][R4.64], R3 ;  /* 0x0000000304007986 */ /* 0x008fe2000c101904 */
[----:B------:R-:W-:Y:S05]  /*00f0*/  EXIT ;  /* 0x000000000000794d */ /* 0x000fea0003800000 */
.L_x_26:
        /* <DEDUP_REMOVED lines=16> */
.L_x_29:


//--------------------- .nv.shared.reserved.0     --------------------------
	.section	.nv.shared.reserved.0,"aw",@nobits
	.weak		__nv_reservedSMEM_offset_0_alias
	.size		__nv_reservedSMEM_offset_0_alias, 0, 64
	.other		__nv_reservedSMEM_offset_0_alias,@"STO_CUDA_RESERVED_SHARED STV_DEFAULT"
__nv_reservedSMEM_offset_0_alias:
	.zero		0
	.zero		64


//--------------------- .nv.constant0._Z7kernel2PfS_S_S_fiiii --------------------------
	.section	.nv.constant0._Z7kernel2PfS_S_S_fiiii,"a",@progbits
	.sectionflags	@""
	.align	4
.nv.constant0._Z7kernel2PfS_S_S_fiiii:
	.zero		948


//--------------------- .nv.constant0._Z7kernel1PfS_i --------------------------
	.section	.nv.constant0._Z7kernel1PfS_i,"a",@progbits
	.sectionflags	@""
	.align	4
.nv.constant0._Z7kernel1PfS_i:
	.zero		916


//--------------------- SYMBOLS --------------------------

	.type		.nv.reservedSmem.offset0,@object
	.size		.nv.reservedSmem.offset0,0x4
